//
// Generated by NVIDIA NVVM Compiler
//
// Compiler Build ID: CL-36424714
// Cuda compilation tools, release 13.0, V13.0.88
// Based on NVVM 20.0.0
//

.version 9.0
.target sm_100
.address_size 64

	// .globl	_Z10set_matrixPfif
// _ZZ16transpose_sharedPKfPfiE4tile has been demoted
// _ZZ26transpose_shared_coalescedPKfPfiE4tile has been demoted
// _ZZ12matmul_tiledPKfS0_PfiE2sA has been demoted
// _ZZ12matmul_tiledPKfS0_PfiE2sB has been demoted
// _ZZ21matmul_tiled_registerILi2ELi2EEvPKfS1_PfiE2sA has been demoted
// _ZZ21matmul_tiled_registerILi2ELi2EEvPKfS1_PfiE2sB has been demoted

.visible .entry _Z10set_matrixPfif(
	.param .u64 .ptr .align 1 _Z10set_matrixPfif_param_0,
	.param .u32 _Z10set_matrixPfif_param_1,
	.param .f32 _Z10set_matrixPfif_param_2
)
{
	.reg .pred 	%p<3>;
	.reg .b32 	%r<12>;
	.reg .b32 	%f<2>;
	.reg .b64 	%rd<5>;

	ld.param.u64 	%rd2, [_Z10set_matrixPfif_param_0];
	ld.param.u32 	%r7, [_Z10set_matrixPfif_param_1];
	ld.param.f32 	%f1, [_Z10set_matrixPfif_param_2];
	mov.u32 	%r8, %ctaid.x;
	mov.u32 	%r1, %ntid.x;
	mov.u32 	%r9, %tid.x;
	mad.lo.s32 	%r11, %r8, %r1, %r9;
	mul.lo.s32 	%r3, %r7, %r7;
	setp.ge.s32 	%p1, %r11, %r3;
	@%p1 bra 	$L__BB0_3;
	mov.u32 	%r10, %nctaid.x;
	mul.lo.s32 	%r4, %r10, %r1;
	cvta.to.global.u64 	%rd1, %rd2;
$L__BB0_2:
	mul.wide.s32 	%rd3, %r11, 4;
	add.s64 	%rd4, %rd1, %rd3;
	st.global.f32 	[%rd4], %f1;
	add.s32 	%r11, %r11, %r4;
	setp.lt.s32 	%p2, %r11, %r3;
	@%p2 bra 	$L__BB0_2;
$L__BB0_3:
	ret;

}
	// .globl	_Z15transpose_naivePKfPfi
.visible .entry _Z15transpose_naivePKfPfi(
	.param .u64 .ptr .align 1 _Z15transpose_naivePKfPfi_param_0,
	.param .u64 .ptr .align 1 _Z15transpose_naivePKfPfi_param_1,
	.param .u32 _Z15transpose_naivePKfPfi_param_2
)
{
	.reg .pred 	%p<2>;
	.reg .b32 	%r<13>;
	.reg .b32 	%f<2>;
	.reg .b64 	%rd<9>;

	ld.param.u64 	%rd1, [_Z15transpose_naivePKfPfi_param_0];
	ld.param.u64 	%rd2, [_Z15transpose_naivePKfPfi_param_1];
	ld.param.u32 	%r3, [_Z15transpose_naivePKfPfi_param_2];
	mov.u32 	%r4, %ctaid.y;
	mov.u32 	%r5, %ntid.y;
	mov.u32 	%r6, %tid.y;
	mad.lo.s32 	%r1, %r4, %r5, %r6;
	mov.u32 	%r7, %ctaid.x;
	mov.u32 	%r8, %ntid.x;
	mov.u32 	%r9, %tid.x;
	mad.lo.s32 	%r2, %r7, %r8, %r9;
	max.s32 	%r10, %r1, %r2;
	setp.ge.s32 	%p1, %r10, %r3;
	@%p1 bra 	$L__BB1_2;
	cvta.to.global.u64 	%rd3, %rd1;
	cvta.to.global.u64 	%rd4, %rd2;
	mad.lo.s32 	%r11, %r3, %r1, %r2;
	mul.wide.s32 	%rd5, %r11, 4;
	add.s64 	%rd6, %rd3, %rd5;
	ld.global.f32 	%f1, [%rd6];
	mad.lo.s32 	%r12, %r3, %r2, %r1;
	mul.wide.s32 	%rd7, %r12, 4;
	add.s64 	%rd8, %rd4, %rd7;
	st.global.f32 	[%rd8], %f1;
$L__BB1_2:
	ret;

}
	// .globl	_Z16transpose_sharedPKfPfi
.visible .entry _Z16transpose_sharedPKfPfi(
	.param .u64 .ptr .align 1 _Z16transpose_sharedPKfPfi_param_0,
	.param .u64 .ptr .align 1 _Z16transpose_sharedPKfPfi_param_1,
	.param .u32 _Z16transpose_sharedPKfPfi_param_2
)
{
	.reg .pred 	%p<4>;
	.reg .b32 	%r<19>;
	.reg .b32 	%f<3>;
	.reg .b64 	%rd<9>;
	// demoted variable
	.shared .align 4 .b8 _ZZ16transpose_sharedPKfPfiE4tile[1088];
	ld.param.u64 	%rd1, [_Z16transpose_sharedPKfPfi_param_0];
	ld.param.u64 	%rd2, [_Z16transpose_sharedPKfPfi_param_1];
	ld.param.u32 	%r5, [_Z16transpose_sharedPKfPfi_param_2];
	mov.u32 	%r6, %ctaid.x;
	shl.b32 	%r7, %r6, 4;
	mov.u32 	%r8, %tid.x;
	add.s32 	%r1, %r7, %r8;
	mov.u32 	%r9, %ctaid.y;
	shl.b32 	%r10, %r9, 4;
	mov.u32 	%r11, %tid.y;
	add.s32 	%r12, %r10, %r11;
	max.s32 	%r13, %r1, %r12;
	setp.lt.s32 	%p1, %r13, %r5;
	setp.ge.s32 	%p2, %r13, %r5;
	mov.u32 	%r14, _ZZ16transpose_sharedPKfPfiE4tile;
	mad.lo.s32 	%r15, %r11, 68, %r14;
	shl.b32 	%r16, %r8, 2;
	add.s32 	%r3, %r15, %r16;
	@%p2 bra 	$L__BB2_2;
	cvta.to.global.u64 	%rd3, %rd1;
	mad.lo.s32 	%r17, %r5, %r12, %r1;
	mul.wide.s32 	%rd4, %r17, 4;
	add.s64 	%rd5, %rd3, %rd4;
	ld.global.f32 	%f1, [%rd5];
	st.shared.f32 	[%r3], %f1;
$L__BB2_2:
	bar.sync 	0;
	not.pred 	%p3, %p1;
	@%p3 bra 	$L__BB2_4;
	ld.shared.f32 	%f2, [%r3];
	mad.lo.s32 	%r18, %r5, %r1, %r12;
	cvta.to.global.u64 	%rd6, %rd2;
	mul.wide.s32 	%rd7, %r18, 4;
	add.s64 	%rd8, %rd6, %rd7;
	st.global.f32 	[%rd8], %f2;
$L__BB2_4:
	ret;

}
	// .globl	_Z26transpose_shared_coalescedPKfPfi
.visible .entry _Z26transpose_shared_coalescedPKfPfi(
	.param .u64 .ptr .align 1 _Z26transpose_shared_coalescedPKfPfi_param_0,
	.param .u64 .ptr .align 1 _Z26transpose_shared_coalescedPKfPfi_param_1,
	.param .u32 _Z26transpose_shared_coalescedPKfPfi_param_2
)
{
	.reg .pred 	%p<3>;
	.reg .b32 	%r<26>;
	.reg .b32 	%f<3>;
	.reg .b64 	%rd<9>;
	// demoted variable
	.shared .align 4 .b8 _ZZ26transpose_shared_coalescedPKfPfiE4tile[1088];
	ld.param.u64 	%rd1, [_Z26transpose_shared_coalescedPKfPfi_param_0];
	ld.param.u64 	%rd2, [_Z26transpose_shared_coalescedPKfPfi_param_1];
	ld.param.u32 	%r10, [_Z26transpose_shared_coalescedPKfPfi_param_2];
	mov.u32 	%r11, %ctaid.x;
	shl.b32 	%r1, %r11, 4;
	mov.u32 	%r2, %tid.x;
	add.s32 	%r3, %r1, %r2;
	mov.u32 	%r12, %ctaid.y;
	shl.b32 	%r4, %r12, 4;
	mov.u32 	%r5, %tid.y;
	add.s32 	%r13, %r4, %r5;
	max.s32 	%r14, %r3, %r13;
	setp.ge.s32 	%p1, %r14, %r10;
	@%p1 bra 	$L__BB3_2;
	cvta.to.global.u64 	%rd3, %rd1;
	mad.lo.s32 	%r15, %r10, %r13, %r3;
	mul.wide.s32 	%rd4, %r15, 4;
	add.s64 	%rd5, %rd3, %rd4;
	ld.global.f32 	%f1, [%rd5];
	mov.u32 	%r16, _ZZ26transpose_shared_coalescedPKfPfiE4tile;
	mad.lo.s32 	%r17, %r5, 68, %r16;
	shl.b32 	%r18, %r2, 2;
	add.s32 	%r19, %r17, %r18;
	st.shared.f32 	[%r19], %f1;
$L__BB3_2:
	bar.sync 	0;
	add.s32 	%r7, %r4, %r2;
	add.s32 	%r8, %r1, %r5;
	max.s32 	%r20, %r7, %r8;
	setp.ge.s32 	%p2, %r20, %r10;
	@%p2 bra 	$L__BB3_4;
	mov.u32 	%r21, _ZZ26transpose_shared_coalescedPKfPfiE4tile;
	mad.lo.s32 	%r22, %r2, 68, %r21;
	shl.b32 	%r23, %r5, 2;
	add.s32 	%r24, %r22, %r23;
	ld.shared.f32 	%f2, [%r24];
	mad.lo.s32 	%r25, %r10, %r8, %r7;
	cvta.to.global.u64 	%rd6, %rd2;
	mul.wide.s32 	%rd7, %r25, 4;
	add.s64 	%rd8, %rd6, %rd7;
	st.global.f32 	[%rd8], %f2;
$L__BB3_4:
	ret;

}
	// .globl	_Z23transpose_register_tilePKfPfi
.visible .entry _Z23transpose_register_tilePKfPfi(
	.param .u64 .ptr .align 1 _Z23transpose_register_tilePKfPfi_param_0,
	.param .u64 .ptr .align 1 _Z23transpose_register_tilePKfPfi_param_1,
	.param .u32 _Z23transpose_register_tilePKfPfi_param_2
)
{
	.reg .pred 	%p<13>;
	.reg .b32 	%r<26>;
	.reg .b32 	%f<17>;
	.reg .b64 	%rd<20>;

	ld.param.u64 	%rd4, [_Z23transpose_register_tilePKfPfi_param_0];
	ld.param.u64 	%rd5, [_Z23transpose_register_tilePKfPfi_param_1];
	ld.param.u32 	%r8, [_Z23transpose_register_tilePKfPfi_param_2];
	cvta.to.global.u64 	%rd1, %rd4;
	cvta.to.global.u64 	%rd2, %rd5;
	mov.u32 	%r9, %ctaid.x;
	shl.b32 	%r10, %r9, 4;
	mov.u32 	%r11, %ctaid.y;
	shl.b32 	%r12, %r11, 4;
	mov.u32 	%r13, %tid.x;
	mov.u32 	%r14, %tid.y;
	shl.b32 	%r15, %r14, 2;
	add.s32 	%r16, %r12, %r15;
	add.s32 	%r2, %r10, %r13;
	max.s32 	%r17, %r2, %r16;
	setp.lt.s32 	%p1, %r17, %r8;
	setp.ge.s32 	%p5, %r17, %r8;
	mov.f32 	%f13, 0f00000000;
	@%p5 bra 	$L__BB4_2;
	mad.lo.s32 	%r18, %r16, %r8, %r2;
	mul.wide.s32 	%rd6, %r18, 4;
	add.s64 	%rd7, %rd1, %rd6;
	ld.global.f32 	%f13, [%rd7];
$L__BB4_2:
	add.s32 	%r3, %r16, 1;
	max.s32 	%r19, %r2, %r3;
	setp.lt.s32 	%p2, %r19, %r8;
	setp.ge.s32 	%p6, %r19, %r8;
	mov.f32 	%f14, 0f00000000;
	@%p6 bra 	$L__BB4_4;
	mad.lo.s32 	%r20, %r3, %r8, %r2;
	mul.wide.s32 	%rd8, %r20, 4;
	add.s64 	%rd9, %rd1, %rd8;
	ld.global.f32 	%f14, [%rd9];
$L__BB4_4:
	add.s32 	%r4, %r16, 2;
	max.s32 	%r21, %r2, %r4;
	setp.lt.s32 	%p3, %r21, %r8;
	setp.ge.s32 	%p7, %r21, %r8;
	mov.f32 	%f15, 0f00000000;
	@%p7 bra 	$L__BB4_6;
	mad.lo.s32 	%r22, %r4, %r8, %r2;
	mul.wide.s32 	%rd10, %r22, 4;
	add.s64 	%rd11, %rd1, %rd10;
	ld.global.f32 	%f15, [%rd11];
$L__BB4_6:
	add.s32 	%r5, %r16, 3;
	max.s32 	%r23, %r2, %r5;
	setp.lt.s32 	%p4, %r23, %r8;
	setp.ge.s32 	%p8, %r23, %r8;
	mov.f32 	%f16, 0f00000000;
	@%p8 bra 	$L__BB4_8;
	mad.lo.s32 	%r24, %r5, %r8, %r2;
	mul.wide.s32 	%rd12, %r24, 4;
	add.s64 	%rd13, %rd1, %rd12;
	ld.global.f32 	%f16, [%rd13];
$L__BB4_8:
	mul.lo.s32 	%r6, %r8, %r2;
	not.pred 	%p9, %p1;
	@%p9 bra 	$L__BB4_10;
	add.s32 	%r25, %r16, %r6;
	mul.wide.s32 	%rd14, %r25, 4;
	add.s64 	%rd15, %rd2, %rd14;
	st.global.f32 	[%rd15], %f13;
$L__BB4_10:
	cvt.s64.s32 	%rd16, %r6;
	cvt.u64.u32 	%rd17, %r16;
	add.s64 	%rd18, %rd17, %rd16;
	shl.b64 	%rd19, %rd18, 2;
	add.s64 	%rd3, %rd2, %rd19;
	not.pred 	%p10, %p2;
	@%p10 bra 	$L__BB4_12;
	st.global.f32 	[%rd3+4], %f14;
$L__BB4_12:
	not.pred 	%p11, %p3;
	@%p11 bra 	$L__BB4_14;
	st.global.f32 	[%rd3+8], %f15;
$L__BB4_14:
	not.pred 	%p12, %p4;
	@%p12 bra 	$L__BB4_16;
	st.global.f32 	[%rd3+12], %f16;
$L__BB4_16:
	ret;

}
	// .globl	_Z12matmul_naivePKfS0_Pfi
.visible .entry _Z12matmul_naivePKfS0_Pfi(
	.param .u64 .ptr .align 1 _Z12matmul_naivePKfS0_Pfi_param_0,
	.param .u64 .ptr .align 1 _Z12matmul_naivePKfS0_Pfi_param_1,
	.param .u64 .ptr .align 1 _Z12matmul_naivePKfS0_Pfi_param_2,
	.param .u32 _Z12matmul_naivePKfS0_Pfi_param_3
)
{
	.reg .pred 	%p<10>;
	.reg .b32 	%r<40>;
	.reg .b32 	%f<67>;
	.reg .b64 	%rd<67>;

	ld.param.u64 	%rd14, [_Z12matmul_naivePKfS0_Pfi_param_0];
	ld.param.u64 	%rd15, [_Z12matmul_naivePKfS0_Pfi_param_1];
	ld.param.u32 	%r18, [_Z12matmul_naivePKfS0_Pfi_param_3];
	cvta.to.global.u64 	%rd1, %rd15;
	cvta.to.global.u64 	%rd2, %rd14;
	mov.u32 	%r19, %ctaid.y;
	mov.u32 	%r20, %ntid.y;
	mov.u32 	%r21, %tid.y;
	mad.lo.s32 	%r1, %r19, %r20, %r21;
	mov.u32 	%r22, %ctaid.x;
	mov.u32 	%r23, %ntid.x;
	mov.u32 	%r24, %tid.x;
	mad.lo.s32 	%r2, %r22, %r23, %r24;
	max.s32 	%r25, %r1, %r2;
	setp.ge.s32 	%p1, %r25, %r18;
	@%p1 bra 	$L__BB5_13;
	mul.lo.s32 	%r3, %r18, %r1;
	and.b32  	%r4, %r18, 7;
	setp.lt.u32 	%p2, %r18, 8;
	mov.f32 	%f66, 0f00000000;
	mov.b32 	%r38, 0;
	@%p2 bra 	$L__BB5_4;
	and.b32  	%r38, %r18, 2147483640;
	neg.s32 	%r36, %r38;
	mul.wide.s32 	%rd16, %r18, 4;
	add.s64 	%rd3, %rd1, %rd16;
	shl.b32 	%r7, %r18, 3;
	mul.wide.s32 	%rd17, %r18, 8;
	add.s64 	%rd4, %rd1, %rd17;
	mul.wide.s32 	%rd18, %r18, 12;
	add.s64 	%rd5, %rd1, %rd18;
	mul.wide.s32 	%rd19, %r18, 16;
	add.s64 	%rd6, %rd1, %rd19;
	mul.wide.s32 	%rd20, %r18, 20;
	add.s64 	%rd7, %rd1, %rd20;
	mul.wide.s32 	%rd21, %r18, 24;
	add.s64 	%rd8, %rd1, %rd21;
	mul.wide.s32 	%rd22, %r18, 28;
	add.s64 	%rd9, %rd1, %rd22;
	mul.wide.u32 	%rd23, %r3, 4;
	add.s64 	%rd24, %rd23, %rd2;
	add.s64 	%rd66, %rd24, 16;
	mov.f32 	%f66, 0f00000000;
	mov.u32 	%r35, %r2;
$L__BB5_3:
	.pragma "nounroll";
	mul.wide.s32 	%rd25, %r35, 4;
	add.s64 	%rd26, %rd3, %rd25;
	add.s64 	%rd27, %rd4, %rd25;
	add.s64 	%rd28, %rd5, %rd25;
	add.s64 	%rd29, %rd6, %rd25;
	add.s64 	%rd30, %rd7, %rd25;
	add.s64 	%rd31, %rd8, %rd25;
	add.s64 	%rd32, %rd9, %rd25;
	add.s64 	%rd33, %rd1, %rd25;
	ld.global.f32 	%f16, [%rd66+-16];
	ld.global.f32 	%f17, [%rd33];
	fma.rn.f32 	%f18, %f16, %f17, %f66;
	ld.global.f32 	%f19, [%rd66+-12];
	ld.global.f32 	%f20, [%rd26];
	fma.rn.f32 	%f21, %f19, %f20, %f18;
	ld.global.f32 	%f22, [%rd66+-8];
	ld.global.f32 	%f23, [%rd27];
	fma.rn.f32 	%f24, %f22, %f23, %f21;
	ld.global.f32 	%f25, [%rd66+-4];
	ld.global.f32 	%f26, [%rd28];
	fma.rn.f32 	%f27, %f25, %f26, %f24;
	ld.global.f32 	%f28, [%rd66];
	ld.global.f32 	%f29, [%rd29];
	fma.rn.f32 	%f30, %f28, %f29, %f27;
	ld.global.f32 	%f31, [%rd66+4];
	ld.global.f32 	%f32, [%rd30];
	fma.rn.f32 	%f33, %f31, %f32, %f30;
	ld.global.f32 	%f34, [%rd66+8];
	ld.global.f32 	%f35, [%rd31];
	fma.rn.f32 	%f36, %f34, %f35, %f33;
	ld.global.f32 	%f37, [%rd66+12];
	ld.global.f32 	%f38, [%rd32];
	fma.rn.f32 	%f66, %f37, %f38, %f36;
	add.s32 	%r36, %r36, 8;
	add.s32 	%r35, %r35, %r7;
	add.s64 	%rd66, %rd66, 32;
	setp.ne.s32 	%p3, %r36, 0;
	@%p3 bra 	$L__BB5_3;
$L__BB5_4:
	setp.eq.s32 	%p4, %r4, 0;
	@%p4 bra 	$L__BB5_12;
	and.b32  	%r13, %r18, 3;
	setp.lt.u32 	%p5, %r4, 4;
	@%p5 bra 	$L__BB5_7;
	add.s32 	%r27, %r38, %r3;
	mul.wide.u32 	%rd34, %r27, 4;
	add.s64 	%rd35, %rd2, %rd34;
	ld.global.f32 	%f40, [%rd35];
	mad.lo.s32 	%r28, %r38, %r18, %r2;
	mul.wide.s32 	%rd36, %r28, 4;
	add.s64 	%rd37, %rd1, %rd36;
	ld.global.f32 	%f41, [%rd37];
	fma.rn.f32 	%f42, %f40, %f41, %f66;
	cvt.u64.u32 	%rd38, %r3;
	cvt.u64.u32 	%rd39, %r38;
	add.s64 	%rd40, %rd39, %rd38;
	shl.b64 	%rd41, %rd40, 2;
	add.s64 	%rd42, %rd2, %rd41;
	ld.global.f32 	%f43, [%rd42+4];
	mul.wide.s32 	%rd43, %r18, 4;
	add.s64 	%rd44, %rd37, %rd43;
	ld.global.f32 	%f44, [%rd44];
	fma.rn.f32 	%f45, %f43, %f44, %f42;
	ld.global.f32 	%f46, [%rd42+8];
	add.s64 	%rd45, %rd44, %rd43;
	ld.global.f32 	%f47, [%rd45];
	fma.rn.f32 	%f48, %f46, %f47, %f45;
	ld.global.f32 	%f49, [%rd42+12];
	add.s64 	%rd46, %rd45, %rd43;
	ld.global.f32 	%f50, [%rd46];
	fma.rn.f32 	%f66, %f49, %f50, %f48;
	add.s32 	%r38, %r38, 4;
$L__BB5_7:
	setp.eq.s32 	%p6, %r13, 0;
	@%p6 bra 	$L__BB5_12;
	setp.eq.s32 	%p7, %r13, 1;
	@%p7 bra 	$L__BB5_10;
	add.s32 	%r29, %r38, %r3;
	mul.wide.u32 	%rd47, %r29, 4;
	add.s64 	%rd48, %rd2, %rd47;
	ld.global.f32 	%f52, [%rd48];
	mad.lo.s32 	%r30, %r38, %r18, %r2;
	mul.wide.s32 	%rd49, %r30, 4;
	add.s64 	%rd50, %rd1, %rd49;
	ld.global.f32 	%f53, [%rd50];
	fma.rn.f32 	%f54, %f52, %f53, %f66;
	cvt.u64.u32 	%rd51, %r3;
	cvt.u64.u32 	%rd52, %r38;
	add.s64 	%rd53, %rd52, %rd51;
	shl.b64 	%rd54, %rd53, 2;
	add.s64 	%rd55, %rd2, %rd54;
	ld.global.f32 	%f55, [%rd55+4];
	mul.wide.s32 	%rd56, %r18, 4;
	add.s64 	%rd57, %rd50, %rd56;
	ld.global.f32 	%f56, [%rd57];
	fma.rn.f32 	%f66, %f55, %f56, %f54;
	add.s32 	%r38, %r38, 2;
$L__BB5_10:
	and.b32  	%r31, %r18, 1;
	setp.eq.b32 	%p8, %r31, 1;
	not.pred 	%p9, %p8;
	@%p9 bra 	$L__BB5_12;
	add.s32 	%r32, %r38, %r3;
	mul.wide.u32 	%rd58, %r32, 4;
	add.s64 	%rd59, %rd2, %rd58;
	ld.global.f32 	%f57, [%rd59];
	mad.lo.s32 	%r33, %r38, %r18, %r2;
	mul.wide.s32 	%rd60, %r33, 4;
	add.s64 	%rd61, %rd1, %rd60;
	ld.global.f32 	%f58, [%rd61];
	fma.rn.f32 	%f66, %f57, %f58, %f66;
$L__BB5_12:
	ld.param.u64 	%rd65, [_Z12matmul_naivePKfS0_Pfi_param_2];
	add.s32 	%r34, %r3, %r2;
	cvta.to.global.u64 	%rd62, %rd65;
	mul.wide.s32 	%rd63, %r34, 4;
	add.s64 	%rd64, %rd62, %rd63;
	st.global.f32 	[%rd64], %f66;
$L__BB5_13:
	ret;

}
	// .globl	_Z12matmul_tiledPKfS0_Pfi
.visible .entry _Z12matmul_tiledPKfS0_Pfi(
	.param .u64 .ptr .align 1 _Z12matmul_tiledPKfS0_Pfi_param_0,
	.param .u64 .ptr .align 1 _Z12matmul_tiledPKfS0_Pfi_param_1,
	.param .u64 .ptr .align 1 _Z12matmul_tiledPKfS0_Pfi_param_2,
	.param .u32 _Z12matmul_tiledPKfS0_Pfi_param_3
)
{
	.reg .pred 	%p<18>;
	.reg .b32 	%r<65>;
	.reg .b32 	%f<181>;
	.reg .b64 	%rd<19>;
	// demoted variable
	.shared .align 4 .b8 _ZZ12matmul_tiledPKfS0_PfiE2sA[1024];
	// demoted variable
	.shared .align 4 .b8 _ZZ12matmul_tiledPKfS0_PfiE2sB[1024];
	ld.param.u64 	%rd5, [_Z12matmul_tiledPKfS0_Pfi_param_0];
	ld.param.u64 	%rd6, [_Z12matmul_tiledPKfS0_Pfi_param_1];
	ld.param.u64 	%rd4, [_Z12matmul_tiledPKfS0_Pfi_param_2];
	ld.param.u32 	%r33, [_Z12matmul_tiledPKfS0_Pfi_param_3];
	cvta.to.global.u64 	%rd1, %rd6;
	cvta.to.global.u64 	%rd2, %rd5;
	mov.u32 	%r34, %ctaid.y;
	shl.b32 	%r35, %r34, 4;
	mov.u32 	%r1, %tid.y;
	add.s32 	%r2, %r35, %r1;
	mov.u32 	%r36, %ctaid.x;
	shl.b32 	%r3, %r36, 4;
	mov.u32 	%r4, %tid.x;
	add.s32 	%r5, %r3, %r4;
	setp.lt.s32 	%p1, %r33, 1;
	mov.f32 	%f180, 0f00000000;
	@%p1 bra 	$L__BB6_19;
	add.s32 	%r6, %r33, 15;
	mul.lo.s32 	%r7, %r33, %r2;
	shl.b32 	%r38, %r1, 6;
	mov.u32 	%r39, _ZZ12matmul_tiledPKfS0_PfiE2sA;
	add.s32 	%r8, %r39, %r38;
	shl.b32 	%r40, %r4, 2;
	add.s32 	%r9, %r8, %r40;
	mov.u32 	%r41, _ZZ12matmul_tiledPKfS0_PfiE2sB;
	add.s32 	%r11, %r41, %r40;
	add.s32 	%r10, %r11, %r38;
	setp.lt.u32 	%p2, %r33, 17;
	mov.f32 	%f180, 0f00000000;
	mov.b32 	%r64, 0;
	@%p2 bra 	$L__BB6_13;
	shr.u32 	%r42, %r6, 4;
	and.b32  	%r43, %r42, 134217726;
	neg.s32 	%r63, %r43;
	add.s32 	%r44, %r1, 16;
	mad.lo.s32 	%r45, %r33, %r44, %r4;
	add.s32 	%r61, %r45, %r3;
	shl.b32 	%r14, %r33, 5;
	mad.lo.s32 	%r46, %r1, %r33, %r4;
	add.s32 	%r60, %r46, %r3;
	add.s32 	%r58, %r4, %r7;
	mov.f32 	%f180, 0f00000000;
	mov.u32 	%r59, %r4;
	mov.u32 	%r62, %r1;
$L__BB6_3:
	setp.ge.u32 	%p3, %r2, %r33;
	setp.ge.s32 	%p4, %r59, %r33;
	mul.wide.s32 	%rd7, %r58, 4;
	add.s64 	%rd3, %rd2, %rd7;
	mov.f32 	%f172, 0f00000000;
	or.pred  	%p5, %p3, %p4;
	@%p5 bra 	$L__BB6_5;
	ld.global.f32 	%f172, [%rd3];
$L__BB6_5:
	st.shared.f32 	[%r9], %f172;
	mov.f32 	%f173, 0f00000000;
	max.s32 	%r47, %r5, %r62;
	setp.ge.s32 	%p6, %r47, %r33;
	@%p6 bra 	$L__BB6_7;
	mul.wide.s32 	%rd8, %r60, 4;
	add.s64 	%rd9, %rd1, %rd8;
	ld.global.f32 	%f173, [%rd9];
$L__BB6_7:
	st.shared.f32 	[%r10], %f173;
	bar.sync 	0;
	ld.shared.f32 	%f27, [%r8];
	ld.shared.f32 	%f28, [%r11];
	fma.rn.f32 	%f29, %f27, %f28, %f180;
	ld.shared.f32 	%f30, [%r8+4];
	ld.shared.f32 	%f31, [%r11+64];
	fma.rn.f32 	%f32, %f30, %f31, %f29;
	ld.shared.f32 	%f33, [%r8+8];
	ld.shared.f32 	%f34, [%r11+128];
	fma.rn.f32 	%f35, %f33, %f34, %f32;
	ld.shared.f32 	%f36, [%r8+12];
	ld.shared.f32 	%f37, [%r11+192];
	fma.rn.f32 	%f38, %f36, %f37, %f35;
	ld.shared.f32 	%f39, [%r8+16];
	ld.shared.f32 	%f40, [%r11+256];
	fma.rn.f32 	%f41, %f39, %f40, %f38;
	ld.shared.f32 	%f42, [%r8+20];
	ld.shared.f32 	%f43, [%r11+320];
	fma.rn.f32 	%f44, %f42, %f43, %f41;
	ld.shared.f32 	%f45, [%r8+24];
	ld.shared.f32 	%f46, [%r11+384];
	fma.rn.f32 	%f47, %f45, %f46, %f44;
	ld.shared.f32 	%f48, [%r8+28];
	ld.shared.f32 	%f49, [%r11+448];
	fma.rn.f32 	%f50, %f48, %f49, %f47;
	ld.shared.f32 	%f51, [%r8+32];
	ld.shared.f32 	%f52, [%r11+512];
	fma.rn.f32 	%f53, %f51, %f52, %f50;
	ld.shared.f32 	%f54, [%r8+36];
	ld.shared.f32 	%f55, [%r11+576];
	fma.rn.f32 	%f56, %f54, %f55, %f53;
	ld.shared.f32 	%f57, [%r8+40];
	ld.shared.f32 	%f58, [%r11+640];
	fma.rn.f32 	%f59, %f57, %f58, %f56;
	ld.shared.f32 	%f60, [%r8+44];
	ld.shared.f32 	%f61, [%r11+704];
	fma.rn.f32 	%f62, %f60, %f61, %f59;
	ld.shared.f32 	%f63, [%r8+48];
	ld.shared.f32 	%f64, [%r11+768];
	fma.rn.f32 	%f65, %f63, %f64, %f62;
	ld.shared.f32 	%f66, [%r8+52];
	ld.shared.f32 	%f67, [%r11+832];
	fma.rn.f32 	%f68, %f66, %f67, %f65;
	ld.shared.f32 	%f69, [%r8+56];
	ld.shared.f32 	%f70, [%r11+896];
	fma.rn.f32 	%f71, %f69, %f70, %f68;
	ld.shared.f32 	%f72, [%r8+60];
	ld.shared.f32 	%f73, [%r11+960];
	fma.rn.f32 	%f6, %f72, %f73, %f71;
	bar.sync 	0;
	add.s32 	%r48, %r59, 16;
	setp.ge.s32 	%p8, %r48, %r33;
	mov.f32 	%f174, 0f00000000;
	or.pred  	%p9, %p3, %p8;
	@%p9 bra 	$L__BB6_9;
	ld.global.f32 	%f174, [%rd3+64];
$L__BB6_9:
	st.shared.f32 	[%r9], %f174;
	add.s32 	%r49, %r62, 16;
	mov.f32 	%f175, 0f00000000;
	max.s32 	%r50, %r5, %r49;
	setp.ge.s32 	%p10, %r50, %r33;
	@%p10 bra 	$L__BB6_11;
	mul.wide.s32 	%rd10, %r61, 4;
	add.s64 	%rd11, %rd1, %rd10;
	ld.global.f32 	%f175, [%rd11];
$L__BB6_11:
	st.shared.f32 	[%r10], %f175;
	bar.sync 	0;
	ld.shared.f32 	%f75, [%r8];
	ld.shared.f32 	%f76, [%r11];
	fma.rn.f32 	%f77, %f75, %f76, %f6;
	ld.shared.f32 	%f78, [%r8+4];
	ld.shared.f32 	%f79, [%r11+64];
	fma.rn.f32 	%f80, %f78, %f79, %f77;
	ld.shared.f32 	%f81, [%r8+8];
	ld.shared.f32 	%f82, [%r11+128];
	fma.rn.f32 	%f83, %f81, %f82, %f80;
	ld.shared.f32 	%f84, [%r8+12];
	ld.shared.f32 	%f85, [%r11+192];
	fma.rn.f32 	%f86, %f84, %f85, %f83;
	ld.shared.f32 	%f87, [%r8+16];
	ld.shared.f32 	%f88, [%r11+256];
	fma.rn.f32 	%f89, %f87, %f88, %f86;
	ld.shared.f32 	%f90, [%r8+20];
	ld.shared.f32 	%f91, [%r11+320];
	fma.rn.f32 	%f92, %f90, %f91, %f89;
	ld.shared.f32 	%f93, [%r8+24];
	ld.shared.f32 	%f94, [%r11+384];
	fma.rn.f32 	%f95, %f93, %f94, %f92;
	ld.shared.f32 	%f96, [%r8+28];
	ld.shared.f32 	%f97, [%r11+448];
	fma.rn.f32 	%f98, %f96, %f97, %f95;
	ld.shared.f32 	%f99, [%r8+32];
	ld.shared.f32 	%f100, [%r11+512];
	fma.rn.f32 	%f101, %f99, %f100, %f98;
	ld.shared.f32 	%f102, [%r8+36];
	ld.shared.f32 	%f103, [%r11+576];
	fma.rn.f32 	%f104, %f102, %f103, %f101;
	ld.shared.f32 	%f105, [%r8+40];
	ld.shared.f32 	%f106, [%r11+640];
	fma.rn.f32 	%f107, %f105, %f106, %f104;
	ld.shared.f32 	%f108, [%r8+44];
	ld.shared.f32 	%f109, [%r11+704];
	fma.rn.f32 	%f110, %f108, %f109, %f107;
	ld.shared.f32 	%f111, [%r8+48];
	ld.shared.f32 	%f112, [%r11+768];
	fma.rn.f32 	%f113, %f111, %f112, %f110;
	ld.shared.f32 	%f114, [%r8+52];
	ld.shared.f32 	%f115, [%r11+832];
	fma.rn.f32 	%f116, %f114, %f115, %f113;
	ld.shared.f32 	%f117, [%r8+56];
	ld.shared.f32 	%f118, [%r11+896];
	fma.rn.f32 	%f119, %f117, %f118, %f116;
	ld.shared.f32 	%f120, [%r8+60];
	ld.shared.f32 	%f121, [%r11+960];
	fma.rn.f32 	%f180, %f120, %f121, %f119;
	bar.sync 	0;
	add.s32 	%r63, %r63, 2;
	add.s32 	%r62, %r62, 32;
	add.s32 	%r61, %r61, %r14;
	add.s32 	%r60, %r60, %r14;
	add.s32 	%r59, %r59, 32;
	add.s32 	%r58, %r58, 32;
	setp.ne.s32 	%p11, %r63, 0;
	@%p11 bra 	$L__BB6_3;
	and.b32  	%r64, %r6, 2147483616;
$L__BB6_13:
	and.b32  	%r51, %r6, 16;
	setp.eq.s32 	%p12, %r51, 0;
	@%p12 bra 	$L__BB6_19;
	setp.ge.u32 	%p13, %r2, %r33;
	add.s32 	%r52, %r64, %r4;
	add.s32 	%r32, %r64, %r1;
	setp.ge.s32 	%p14, %r52, %r33;
	mov.f32 	%f178, 0f00000000;
	or.pred  	%p15, %p13, %p14;
	@%p15 bra 	$L__BB6_16;
	add.s32 	%r53, %r52, %r7;
	mul.wide.s32 	%rd12, %r53, 4;
	add.s64 	%rd13, %rd2, %rd12;
	ld.global.f32 	%f178, [%rd13];
$L__BB6_16:
	st.shared.f32 	[%r9], %f178;
	mov.f32 	%f179, 0f00000000;
	max.s32 	%r54, %r5, %r32;
	setp.ge.s32 	%p16, %r54, %r33;
	@%p16 bra 	$L__BB6_18;
	mad.lo.s32 	%r55, %r32, %r33, %r5;
	mul.wide.s32 	%rd14, %r55, 4;
	add.s64 	%rd15, %rd1, %rd14;
	ld.global.f32 	%f179, [%rd15];
$L__BB6_18:
	st.shared.f32 	[%r10], %f179;
	bar.sync 	0;
	ld.shared.f32 	%f124, [%r8];
	ld.shared.f32 	%f125, [%r11];
	fma.rn.f32 	%f126, %f124, %f125, %f180;
	ld.shared.f32 	%f127, [%r8+4];
	ld.shared.f32 	%f128, [%r11+64];
	fma.rn.f32 	%f129, %f127, %f128, %f126;
	ld.shared.f32 	%f130, [%r8+8];
	ld.shared.f32 	%f131, [%r11+128];
	fma.rn.f32 	%f132, %f130, %f131, %f129;
	ld.shared.f32 	%f133, [%r8+12];
	ld.shared.f32 	%f134, [%r11+192];
	fma.rn.f32 	%f135, %f133, %f134, %f132;
	ld.shared.f32 	%f136, [%r8+16];
	ld.shared.f32 	%f137, [%r11+256];
	fma.rn.f32 	%f138, %f136, %f137, %f135;
	ld.shared.f32 	%f139, [%r8+20];
	ld.shared.f32 	%f140, [%r11+320];
	fma.rn.f32 	%f141, %f139, %f140, %f138;
	ld.shared.f32 	%f142, [%r8+24];
	ld.shared.f32 	%f143, [%r11+384];
	fma.rn.f32 	%f144, %f142, %f143, %f141;
	ld.shared.f32 	%f145, [%r8+28];
	ld.shared.f32 	%f146, [%r11+448];
	fma.rn.f32 	%f147, %f145, %f146, %f144;
	ld.shared.f32 	%f148, [%r8+32];
	ld.shared.f32 	%f149, [%r11+512];
	fma.rn.f32 	%f150, %f148, %f149, %f147;
	ld.shared.f32 	%f151, [%r8+36];
	ld.shared.f32 	%f152, [%r11+576];
	fma.rn.f32 	%f153, %f151, %f152, %f150;
	ld.shared.f32 	%f154, [%r8+40];
	ld.shared.f32 	%f155, [%r11+640];
	fma.rn.f32 	%f156, %f154, %f155, %f153;
	ld.shared.f32 	%f157, [%r8+44];
	ld.shared.f32 	%f158, [%r11+704];
	fma.rn.f32 	%f159, %f157, %f158, %f156;
	ld.shared.f32 	%f160, [%r8+48];
	ld.shared.f32 	%f161, [%r11+768];
	fma.rn.f32 	%f162, %f160, %f161, %f159;
	ld.shared.f32 	%f163, [%r8+52];
	ld.shared.f32 	%f164, [%r11+832];
	fma.rn.f32 	%f165, %f163, %f164, %f162;
	ld.shared.f32 	%f166, [%r8+56];
	ld.shared.f32 	%f167, [%r11+896];
	fma.rn.f32 	%f168, %f166, %f167, %f165;
	ld.shared.f32 	%f169, [%r8+60];
	ld.shared.f32 	%f170, [%r11+960];
	fma.rn.f32 	%f180, %f169, %f170, %f168;
	bar.sync 	0;
$L__BB6_19:
	max.s32 	%r56, %r2, %r5;
	setp.ge.s32 	%p17, %r56, %r33;
	@%p17 bra 	$L__BB6_21;
	mad.lo.s32 	%r57, %r33, %r2, %r5;
	cvta.to.global.u64 	%rd16, %rd4;
	mul.wide.s32 	%rd17, %r57, 4;
	add.s64 	%rd18, %rd16, %rd17;
	st.global.f32 	[%rd18], %f180;
$L__BB6_21:
	ret;

}
	// .globl	_Z9matmul_BtPKfS0_Pfi
.visible .entry _Z9matmul_BtPKfS0_Pfi(
	.param .u64 .ptr .align 1 _Z9matmul_BtPKfS0_Pfi_param_0,
	.param .u64 .ptr .align 1 _Z9matmul_BtPKfS0_Pfi_param_1,
	.param .u64 .ptr .align 1 _Z9matmul_BtPKfS0_Pfi_param_2,
	.param .u32 _Z9matmul_BtPKfS0_Pfi_param_3
)
{
	.reg .pred 	%p<10>;
	.reg .b32 	%r<47>;
	.reg .b32 	%f<111>;
	.reg .b64 	%rd<43>;

	ld.param.u64 	%rd11, [_Z9matmul_BtPKfS0_Pfi_param_0];
	ld.param.u64 	%rd12, [_Z9matmul_BtPKfS0_Pfi_param_1];
	ld.param.u64 	%rd10, [_Z9matmul_BtPKfS0_Pfi_param_2];
	ld.param.u32 	%r25, [_Z9matmul_BtPKfS0_Pfi_param_3];
	cvta.to.global.u64 	%rd1, %rd12;
	cvta.to.global.u64 	%rd2, %rd11;
	mov.u32 	%r26, %ctaid.y;
	mov.u32 	%r27, %ntid.y;
	mov.u32 	%r28, %tid.y;
	mad.lo.s32 	%r1, %r26, %r27, %r28;
	mov.u32 	%r29, %ctaid.x;
	mov.u32 	%r30, %ntid.x;
	mov.u32 	%r31, %tid.x;
	mad.lo.s32 	%r2, %r29, %r30, %r31;
	max.s32 	%r32, %r1, %r2;
	setp.ge.s32 	%p1, %r32, %r25;
	@%p1 bra 	$L__BB7_14;
	mul.lo.s32 	%r3, %r25, %r1;
	mul.lo.s32 	%r4, %r25, %r2;
	and.b32  	%r5, %r25, 15;
	setp.lt.u32 	%p2, %r25, 16;
	mov.f32 	%f110, 0f00000000;
	mov.b32 	%r43, 0;
	@%p2 bra 	$L__BB7_4;
	and.b32  	%r43, %r25, 2147483632;
	neg.s32 	%r41, %r43;
	mul.wide.u32 	%rd13, %r3, 4;
	add.s64 	%rd14, %rd13, %rd2;
	add.s64 	%rd41, %rd14, 32;
	add.s64 	%rd4, %rd1, 32;
	mov.f32 	%f110, 0f00000000;
	mov.u32 	%r40, %r4;
$L__BB7_3:
	.pragma "nounroll";
	mul.wide.s32 	%rd15, %r40, 4;
	add.s64 	%rd16, %rd4, %rd15;
	ld.global.f32 	%f17, [%rd41+-32];
	ld.global.f32 	%f18, [%rd16+-32];
	fma.rn.f32 	%f19, %f17, %f18, %f110;
	ld.global.f32 	%f20, [%rd41+-28];
	ld.global.f32 	%f21, [%rd16+-28];
	fma.rn.f32 	%f22, %f20, %f21, %f19;
	ld.global.f32 	%f23, [%rd41+-24];
	ld.global.f32 	%f24, [%rd16+-24];
	fma.rn.f32 	%f25, %f23, %f24, %f22;
	ld.global.f32 	%f26, [%rd41+-20];
	ld.global.f32 	%f27, [%rd16+-20];
	fma.rn.f32 	%f28, %f26, %f27, %f25;
	ld.global.f32 	%f29, [%rd41+-16];
	ld.global.f32 	%f30, [%rd16+-16];
	fma.rn.f32 	%f31, %f29, %f30, %f28;
	ld.global.f32 	%f32, [%rd41+-12];
	ld.global.f32 	%f33, [%rd16+-12];
	fma.rn.f32 	%f34, %f32, %f33, %f31;
	ld.global.f32 	%f35, [%rd41+-8];
	ld.global.f32 	%f36, [%rd16+-8];
	fma.rn.f32 	%f37, %f35, %f36, %f34;
	ld.global.f32 	%f38, [%rd41+-4];
	ld.global.f32 	%f39, [%rd16+-4];
	fma.rn.f32 	%f40, %f38, %f39, %f37;
	ld.global.f32 	%f41, [%rd41];
	ld.global.f32 	%f42, [%rd16];
	fma.rn.f32 	%f43, %f41, %f42, %f40;
	ld.global.f32 	%f44, [%rd41+4];
	ld.global.f32 	%f45, [%rd16+4];
	fma.rn.f32 	%f46, %f44, %f45, %f43;
	ld.global.f32 	%f47, [%rd41+8];
	ld.global.f32 	%f48, [%rd16+8];
	fma.rn.f32 	%f49, %f47, %f48, %f46;
	ld.global.f32 	%f50, [%rd41+12];
	ld.global.f32 	%f51, [%rd16+12];
	fma.rn.f32 	%f52, %f50, %f51, %f49;
	ld.global.f32 	%f53, [%rd41+16];
	ld.global.f32 	%f54, [%rd16+16];
	fma.rn.f32 	%f55, %f53, %f54, %f52;
	ld.global.f32 	%f56, [%rd41+20];
	ld.global.f32 	%f57, [%rd16+20];
	fma.rn.f32 	%f58, %f56, %f57, %f55;
	ld.global.f32 	%f59, [%rd41+24];
	ld.global.f32 	%f60, [%rd16+24];
	fma.rn.f32 	%f61, %f59, %f60, %f58;
	ld.global.f32 	%f62, [%rd41+28];
	ld.global.f32 	%f63, [%rd16+28];
	fma.rn.f32 	%f110, %f62, %f63, %f61;
	add.s32 	%r41, %r41, 16;
	add.s64 	%rd41, %rd41, 64;
	add.s32 	%r40, %r40, 16;
	setp.ne.s32 	%p3, %r41, 0;
	@%p3 bra 	$L__BB7_3;
$L__BB7_4:
	setp.eq.s32 	%p4, %r5, 0;
	@%p4 bra 	$L__BB7_13;
	and.b32  	%r13, %r25, 7;
	setp.lt.u32 	%p5, %r5, 8;
	@%p5 bra 	$L__BB7_7;
	add.s32 	%r34, %r43, %r3;
	mul.wide.u32 	%rd17, %r34, 4;
	add.s64 	%rd18, %rd2, %rd17;
	ld.global.f32 	%f65, [%rd18];
	add.s32 	%r35, %r43, %r4;
	mul.wide.s32 	%rd19, %r35, 4;
	add.s64 	%rd20, %rd1, %rd19;
	ld.global.f32 	%f66, [%rd20];
	fma.rn.f32 	%f67, %f65, %f66, %f110;
	cvt.u64.u32 	%rd21, %r3;
	cvt.u64.u32 	%rd22, %r43;
	add.s64 	%rd23, %rd22, %rd21;
	shl.b64 	%rd24, %rd23, 2;
	add.s64 	%rd25, %rd2, %rd24;
	ld.global.f32 	%f68, [%rd25+4];
	ld.global.f32 	%f69, [%rd20+4];
	fma.rn.f32 	%f70, %f68, %f69, %f67;
	ld.global.f32 	%f71, [%rd25+8];
	ld.global.f32 	%f72, [%rd20+8];
	fma.rn.f32 	%f73, %f71, %f72, %f70;
	ld.global.f32 	%f74, [%rd25+12];
	ld.global.f32 	%f75, [%rd20+12];
	fma.rn.f32 	%f76, %f74, %f75, %f73;
	ld.global.f32 	%f77, [%rd25+16];
	ld.global.f32 	%f78, [%rd20+16];
	fma.rn.f32 	%f79, %f77, %f78, %f76;
	ld.global.f32 	%f80, [%rd25+20];
	ld.global.f32 	%f81, [%rd20+20];
	fma.rn.f32 	%f82, %f80, %f81, %f79;
	ld.global.f32 	%f83, [%rd25+24];
	ld.global.f32 	%f84, [%rd20+24];
	fma.rn.f32 	%f85, %f83, %f84, %f82;
	ld.global.f32 	%f86, [%rd25+28];
	ld.global.f32 	%f87, [%rd20+28];
	fma.rn.f32 	%f110, %f86, %f87, %f85;
	add.s32 	%r43, %r43, 8;
$L__BB7_7:
	setp.eq.s32 	%p6, %r13, 0;
	@%p6 bra 	$L__BB7_13;
	and.b32  	%r16, %r25, 3;
	setp.lt.u32 	%p7, %r13, 4;
	@%p7 bra 	$L__BB7_10;
	add.s32 	%r36, %r43, %r3;
	mul.wide.u32 	%rd26, %r36, 4;
	add.s64 	%rd27, %rd2, %rd26;
	ld.global.f32 	%f89, [%rd27];
	add.s32 	%r37, %r43, %r4;
	mul.wide.s32 	%rd28, %r37, 4;
	add.s64 	%rd29, %rd1, %rd28;
	ld.global.f32 	%f90, [%rd29];
	fma.rn.f32 	%f91, %f89, %f90, %f110;
	cvt.u64.u32 	%rd30, %r3;
	cvt.u64.u32 	%rd31, %r43;
	add.s64 	%rd32, %rd31, %rd30;
	shl.b64 	%rd33, %rd32, 2;
	add.s64 	%rd34, %rd2, %rd33;
	ld.global.f32 	%f92, [%rd34+4];
	ld.global.f32 	%f93, [%rd29+4];
	fma.rn.f32 	%f94, %f92, %f93, %f91;
	ld.global.f32 	%f95, [%rd34+8];
	ld.global.f32 	%f96, [%rd29+8];
	fma.rn.f32 	%f97, %f95, %f96, %f94;
	ld.global.f32 	%f98, [%rd34+12];
	ld.global.f32 	%f99, [%rd29+12];
	fma.rn.f32 	%f110, %f98, %f99, %f97;
	add.s32 	%r43, %r43, 4;
$L__BB7_10:
	setp.eq.s32 	%p8, %r16, 0;
	@%p8 bra 	$L__BB7_13;
	add.s32 	%r46, %r43, %r4;
	add.s32 	%r38, %r43, %r3;
	mul.wide.u32 	%rd35, %r38, 4;
	add.s64 	%rd42, %rd2, %rd35;
	neg.s32 	%r45, %r16;
$L__BB7_12:
	.pragma "nounroll";
	mul.wide.s32 	%rd36, %r46, 4;
	add.s64 	%rd37, %rd1, %rd36;
	ld.global.f32 	%f100, [%rd42];
	ld.global.f32 	%f101, [%rd37];
	fma.rn.f32 	%f110, %f100, %f101, %f110;
	add.s32 	%r46, %r46, 1;
	add.s64 	%rd42, %rd42, 4;
	add.s32 	%r45, %r45, 1;
	setp.ne.s32 	%p9, %r45, 0;
	@%p9 bra 	$L__BB7_12;
$L__BB7_13:
	add.s32 	%r39, %r3, %r2;
	cvta.to.global.u64 	%rd38, %rd10;
	mul.wide.s32 	%rd39, %r39, 4;
	add.s64 	%rd40, %rd38, %rd39;
	st.global.f32 	[%rd40], %f110;
$L__BB7_14:
	ret;

}
	// .globl	_Z21matmul_tiled_registerILi2ELi2EEvPKfS1_Pfi
.visible .entry _Z21matmul_tiled_registerILi2ELi2EEvPKfS1_Pfi(
	.param .u64 .ptr .align 1 _Z21matmul_tiled_registerILi2ELi2EEvPKfS1_Pfi_param_0,
	.param .u64 .ptr .align 1 _Z21matmul_tiled_registerILi2ELi2EEvPKfS1_Pfi_param_1,
	.param .u64 .ptr .align 1 _Z21matmul_tiled_registerILi2ELi2EEvPKfS1_Pfi_param_2,
	.param .u32 _Z21matmul_tiled_registerILi2ELi2EEvPKfS1_Pfi_param_3
)
{
	.reg .pred 	%p<13>;
	.reg .b32 	%r<76>;
	.reg .b32 	%f<155>;
	.reg .b64 	%rd<25>;
	// demoted variable
	.shared .align 4 .b8 _ZZ21matmul_tiled_registerILi2ELi2EEvPKfS1_PfiE2sA[1024];
	// demoted variable
	.shared .align 4 .b8 _ZZ21matmul_tiled_registerILi2ELi2EEvPKfS1_PfiE2sB[1024];
	ld.param.u64 	%rd5, [_Z21matmul_tiled_registerILi2ELi2EEvPKfS1_Pfi_param_0];
	ld.param.u64 	%rd6, [_Z21matmul_tiled_registerILi2ELi2EEvPKfS1_Pfi_param_1];
	ld.param.u64 	%rd7, [_Z21matmul_tiled_registerILi2ELi2EEvPKfS1_Pfi_param_2];
	ld.param.u32 	%r43, [_Z21matmul_tiled_registerILi2ELi2EEvPKfS1_Pfi_param_3];
	cvta.to.global.u64 	%rd1, %rd7;
	mov.u32 	%r44, %ctaid.y;
	shl.b32 	%r1, %r44, 4;
	mov.u32 	%r45, %ctaid.x;
	shl.b32 	%r2, %r45, 4;
	mov.u32 	%r3, %tid.y;
	shl.b32 	%r4, %r3, 1;
	mov.u32 	%r5, %tid.x;
	shl.b32 	%r6, %r5, 1;
	setp.lt.s32 	%p1, %r43, 1;
	mov.f32 	%f145, 0f00000000;
	mov.f32 	%f146, %f145;
	mov.f32 	%f147, %f145;
	mov.f32 	%f148, %f145;
	@%p1 bra 	$L__BB8_13;
	add.s32 	%r47, %r43, 15;
	shr.u32 	%r7, %r47, 4;
	mov.u32 	%r8, %ntid.x;
	mov.u32 	%r9, %ntid.y;
	shl.b32 	%r48, %r4, 6;
	mov.u32 	%r49, _ZZ21matmul_tiled_registerILi2ELi2EEvPKfS1_PfiE2sA;
	add.s32 	%r50, %r49, %r48;
	add.s32 	%r10, %r50, 60;
	shl.b32 	%r51, %r6, 2;
	mov.u32 	%r52, _ZZ21matmul_tiled_registerILi2ELi2EEvPKfS1_PfiE2sB;
	add.s32 	%r11, %r52, %r51;
	shl.b32 	%r12, %r8, 2;
	cvta.to.global.u64 	%rd2, %rd5;
	cvta.to.global.u64 	%rd3, %rd6;
	mov.b32 	%r68, 0;
	mov.f32 	%f145, 0f00000000;
$L__BB8_2:
	setp.gt.u32 	%p2, %r3, 15;
	@%p2 bra 	$L__BB8_12;
	shl.b32 	%r14, %r68, 4;
	mov.u32 	%r69, %r3;
$L__BB8_4:
	setp.gt.u32 	%p3, %r5, 15;
	add.s32 	%r19, %r69, %r1;
	add.s32 	%r20, %r69, %r14;
	@%p3 bra 	$L__BB8_11;
	shl.b32 	%r53, %r69, 6;
	shl.b32 	%r54, %r5, 2;
	add.s32 	%r74, %r54, %r53;
	add.s32 	%r72, %r5, %r2;
	mad.lo.s32 	%r73, %r20, %r43, %r72;
	add.s32 	%r70, %r5, %r14;
	mad.lo.s32 	%r71, %r19, %r43, %r70;
	mov.u32 	%r75, %r5;
$L__BB8_6:
	mul.wide.s32 	%rd8, %r73, 4;
	add.s64 	%rd4, %rd3, %rd8;
	max.s32 	%r55, %r19, %r70;
	setp.ge.s32 	%p4, %r55, %r43;
	mov.f32 	%f153, 0f00000000;
	@%p4 bra 	$L__BB8_8;
	mul.wide.u32 	%rd9, %r71, 4;
	add.s64 	%rd10, %rd2, %rd9;
	ld.global.f32 	%f153, [%rd10];
$L__BB8_8:
	mov.u32 	%r56, _ZZ21matmul_tiled_registerILi2ELi2EEvPKfS1_PfiE2sA;
	add.s32 	%r57, %r56, %r74;
	st.shared.f32 	[%r57], %f153;
	max.s32 	%r58, %r20, %r72;
	setp.ge.s32 	%p5, %r58, %r43;
	mov.f32 	%f154, 0f00000000;
	@%p5 bra 	$L__BB8_10;
	ld.global.f32 	%f154, [%rd4];
$L__BB8_10:
	mov.u32 	%r59, _ZZ21matmul_tiled_registerILi2ELi2EEvPKfS1_PfiE2sB;
	add.s32 	%r60, %r59, %r74;
	st.shared.f32 	[%r60], %f154;
	add.s32 	%r75, %r75, %r8;
	add.s32 	%r74, %r74, %r12;
	add.s32 	%r73, %r73, %r8;
	add.s32 	%r72, %r72, %r8;
	add.s32 	%r71, %r71, %r8;
	add.s32 	%r70, %r70, %r8;
	setp.lt.u32 	%p6, %r75, 16;
	@%p6 bra 	$L__BB8_6;
$L__BB8_11:
	add.s32 	%r69, %r69, %r9;
	setp.lt.u32 	%p7, %r69, 16;
	@%p7 bra 	$L__BB8_4;
$L__BB8_12:
	bar.sync 	0;
	ld.shared.f32 	%f21, [%r11];
	ld.shared.f32 	%f22, [%r11+4];
	ld.shared.f32 	%f23, [%r10+-60];
	fma.rn.f32 	%f24, %f23, %f21, %f146;
	fma.rn.f32 	%f25, %f23, %f22, %f145;
	ld.shared.f32 	%f26, [%r10+4];
	fma.rn.f32 	%f27, %f26, %f21, %f147;
	fma.rn.f32 	%f28, %f26, %f22, %f148;
	ld.shared.f32 	%f29, [%r11+64];
	ld.shared.f32 	%f30, [%r11+68];
	ld.shared.f32 	%f31, [%r10+-56];
	fma.rn.f32 	%f32, %f31, %f29, %f24;
	fma.rn.f32 	%f33, %f31, %f30, %f25;
	ld.shared.f32 	%f34, [%r10+8];
	fma.rn.f32 	%f35, %f34, %f29, %f27;
	fma.rn.f32 	%f36, %f34, %f30, %f28;
	ld.shared.f32 	%f37, [%r11+128];
	ld.shared.f32 	%f38, [%r11+132];
	ld.shared.f32 	%f39, [%r10+-52];
	fma.rn.f32 	%f40, %f39, %f37, %f32;
	fma.rn.f32 	%f41, %f39, %f38, %f33;
	ld.shared.f32 	%f42, [%r10+12];
	fma.rn.f32 	%f43, %f42, %f37, %f35;
	fma.rn.f32 	%f44, %f42, %f38, %f36;
	ld.shared.f32 	%f45, [%r11+192];
	ld.shared.f32 	%f46, [%r11+196];
	ld.shared.f32 	%f47, [%r10+-48];
	fma.rn.f32 	%f48, %f47, %f45, %f40;
	fma.rn.f32 	%f49, %f47, %f46, %f41;
	ld.shared.f32 	%f50, [%r10+16];
	fma.rn.f32 	%f51, %f50, %f45, %f43;
	fma.rn.f32 	%f52, %f50, %f46, %f44;
	ld.shared.f32 	%f53, [%r11+256];
	ld.shared.f32 	%f54, [%r11+260];
	ld.shared.f32 	%f55, [%r10+-44];
	fma.rn.f32 	%f56, %f55, %f53, %f48;
	fma.rn.f32 	%f57, %f55, %f54, %f49;
	ld.shared.f32 	%f58, [%r10+20];
	fma.rn.f32 	%f59, %f58, %f53, %f51;
	fma.rn.f32 	%f60, %f58, %f54, %f52;
	ld.shared.f32 	%f61, [%r11+320];
	ld.shared.f32 	%f62, [%r11+324];
	ld.shared.f32 	%f63, [%r10+-40];
	fma.rn.f32 	%f64, %f63, %f61, %f56;
	fma.rn.f32 	%f65, %f63, %f62, %f57;
	ld.shared.f32 	%f66, [%r10+24];
	fma.rn.f32 	%f67, %f66, %f61, %f59;
	fma.rn.f32 	%f68, %f66, %f62, %f60;
	ld.shared.f32 	%f69, [%r11+384];
	ld.shared.f32 	%f70, [%r11+388];
	ld.shared.f32 	%f71, [%r10+-36];
	fma.rn.f32 	%f72, %f71, %f69, %f64;
	fma.rn.f32 	%f73, %f71, %f70, %f65;
	ld.shared.f32 	%f74, [%r10+28];
	fma.rn.f32 	%f75, %f74, %f69, %f67;
	fma.rn.f32 	%f76, %f74, %f70, %f68;
	ld.shared.f32 	%f77, [%r11+448];
	ld.shared.f32 	%f78, [%r11+452];
	ld.shared.f32 	%f79, [%r10+-32];
	fma.rn.f32 	%f80, %f79, %f77, %f72;
	fma.rn.f32 	%f81, %f79, %f78, %f73;
	ld.shared.f32 	%f82, [%r10+32];
	fma.rn.f32 	%f83, %f82, %f77, %f75;
	fma.rn.f32 	%f84, %f82, %f78, %f76;
	ld.shared.f32 	%f85, [%r11+512];
	ld.shared.f32 	%f86, [%r11+516];
	ld.shared.f32 	%f87, [%r10+-28];
	fma.rn.f32 	%f88, %f87, %f85, %f80;
	fma.rn.f32 	%f89, %f87, %f86, %f81;
	ld.shared.f32 	%f90, [%r10+36];
	fma.rn.f32 	%f91, %f90, %f85, %f83;
	fma.rn.f32 	%f92, %f90, %f86, %f84;
	ld.shared.f32 	%f93, [%r11+576];
	ld.shared.f32 	%f94, [%r11+580];
	ld.shared.f32 	%f95, [%r10+-24];
	fma.rn.f32 	%f96, %f95, %f93, %f88;
	fma.rn.f32 	%f97, %f95, %f94, %f89;
	ld.shared.f32 	%f98, [%r10+40];
	fma.rn.f32 	%f99, %f98, %f93, %f91;
	fma.rn.f32 	%f100, %f98, %f94, %f92;
	ld.shared.f32 	%f101, [%r11+640];
	ld.shared.f32 	%f102, [%r11+644];
	ld.shared.f32 	%f103, [%r10+-20];
	fma.rn.f32 	%f104, %f103, %f101, %f96;
	fma.rn.f32 	%f105, %f103, %f102, %f97;
	ld.shared.f32 	%f106, [%r10+44];
	fma.rn.f32 	%f107, %f106, %f101, %f99;
	fma.rn.f32 	%f108, %f106, %f102, %f100;
	ld.shared.f32 	%f109, [%r11+704];
	ld.shared.f32 	%f110, [%r11+708];
	ld.shared.f32 	%f111, [%r10+-16];
	fma.rn.f32 	%f112, %f111, %f109, %f104;
	fma.rn.f32 	%f113, %f111, %f110, %f105;
	ld.shared.f32 	%f114, [%r10+48];
	fma.rn.f32 	%f115, %f114, %f109, %f107;
	fma.rn.f32 	%f116, %f114, %f110, %f108;
	ld.shared.f32 	%f117, [%r11+768];
	ld.shared.f32 	%f118, [%r11+772];
	ld.shared.f32 	%f119, [%r10+-12];
	fma.rn.f32 	%f120, %f119, %f117, %f112;
	fma.rn.f32 	%f121, %f119, %f118, %f113;
	ld.shared.f32 	%f122, [%r10+52];
	fma.rn.f32 	%f123, %f122, %f117, %f115;
	fma.rn.f32 	%f124, %f122, %f118, %f116;
	ld.shared.f32 	%f125, [%r11+832];
	ld.shared.f32 	%f126, [%r11+836];
	ld.shared.f32 	%f127, [%r10+-8];
	fma.rn.f32 	%f128, %f127, %f125, %f120;
	fma.rn.f32 	%f129, %f127, %f126, %f121;
	ld.shared.f32 	%f130, [%r10+56];
	fma.rn.f32 	%f131, %f130, %f125, %f123;
	fma.rn.f32 	%f132, %f130, %f126, %f124;
	ld.shared.f32 	%f133, [%r11+896];
	ld.shared.f32 	%f134, [%r11+900];
	ld.shared.f32 	%f135, [%r10+-4];
	fma.rn.f32 	%f136, %f135, %f133, %f128;
	fma.rn.f32 	%f137, %f135, %f134, %f129;
	ld.shared.f32 	%f138, [%r10+60];
	fma.rn.f32 	%f139, %f138, %f133, %f131;
	fma.rn.f32 	%f140, %f138, %f134, %f132;
	ld.shared.f32 	%f141, [%r11+960];
	ld.shared.f32 	%f142, [%r11+964];
	ld.shared.f32 	%f143, [%r10];
	fma.rn.f32 	%f146, %f143, %f141, %f136;
	fma.rn.f32 	%f145, %f143, %f142, %f137;
	ld.shared.f32 	%f144, [%r10+64];
	fma.rn.f32 	%f147, %f144, %f141, %f139;
	fma.rn.f32 	%f148, %f144, %f142, %f140;
	bar.sync 	0;
	add.s32 	%r68, %r68, 1;
	setp.eq.s32 	%p8, %r68, %r7;
	@%p8 bra 	$L__BB8_13;
	bra.uni 	$L__BB8_2;
$L__BB8_13:
	add.s32 	%r15, %r1, %r4;
	add.s32 	%r16, %r2, %r6;
	mul.lo.s32 	%r17, %r15, %r43;
	max.s32 	%r62, %r15, %r16;
	setp.lt.s32 	%p9, %r62, %r43;
	@%p9 bra 	$L__BB8_14;
	bra.uni 	$L__BB8_15;
$L__BB8_14:
	add.s32 	%r63, %r16, %r17;
	mul.wide.s32 	%rd11, %r63, 4;
	add.s64 	%rd12, %rd1, %rd11;
	st.global.f32 	[%rd12], %f146;
$L__BB8_15:
	add.s32 	%r40, %r16, 1;
	max.s32 	%r64, %r15, %r40;
	setp.ge.s32 	%p10, %r64, %r43;
	@%p10 bra 	$L__BB8_17;
	cvt.s64.s32 	%rd13, %r17;
	cvt.s64.s32 	%rd14, %r16;
	add.s64 	%rd15, %rd14, %rd13;
	shl.b64 	%rd16, %rd15, 2;
	add.s64 	%rd17, %rd1, %rd16;
	st.global.f32 	[%rd17+4], %f145;
$L__BB8_17:
	add.s32 	%r41, %r15, 1;
	add.s32 	%r42, %r17, %r43;
	max.s32 	%r65, %r41, %r16;
	setp.ge.s32 	%p11, %r65, %r43;
	@%p11 bra 	$L__BB8_19;
	add.s32 	%r66, %r16, %r42;
	mul.wide.s32 	%rd18, %r66, 4;
	add.s64 	%rd19, %rd1, %rd18;
	st.global.f32 	[%rd19], %f147;
$L__BB8_19:
	max.s32 	%r67, %r41, %r40;
	setp.ge.s32 	%p12, %r67, %r43;
	@%p12 bra 	$L__BB8_21;
	cvt.s64.s32 	%rd20, %r42;
	cvt.s64.s32 	%rd21, %r16;
	add.s64 	%rd22, %rd21, %rd20;
	shl.b64 	%rd23, %rd22, 2;
	add.s64 	%rd24, %rd1, %rd23;
	st.global.f32 	[%rd24+4], %f148;
$L__BB8_21:
	ret;

}


// ===== COMPILED SASS (sm_100) =====

	.target	sm_100

	.elftype	@"ET_EXEC"


//--------------------- .note.nv.tkinfo           --------------------------
	.section	.note.nv.tkinfo,"",@"SHT_NOTE"
	.sectionflags	@"SHF_NOTE_NV_TKINFO"
	.tkinfo
        /*0018*/ 	.word	0x00000002
        /*0030*/ 	.string	""
        /*0030*/ 	.string	"ptxas"
        /*0030*/ 	.string	"Cuda compilation tools, release 13.0, V13.0.88"
        /*0030*/ 	.string	"Build cuda_13.0.r13.0/compiler.36424714_0"
        /*0030*/ 	.string	"-arch sm_100 -m 64 "



//--------------------- .note.nv.cuinfo           --------------------------
	.section	.note.nv.cuinfo,"",@"SHT_NOTE"
	.sectionflags	@"SHF_NOTE_NV_CUINFO"
        /*0018*/ 	.short	0x0002
        /*001a*/ 	.short	0x0064
        /*001c*/ 	.short	0x0082
	.zero		2


//--------------------- .nv.info                  --------------------------
	.section	.nv.info,"",@"SHT_CUDA_INFO"
	.align	4


	//----- nvinfo : EIATTR_REGCOUNT
	.align		4
        /*0000*/ 	.byte	0x04, 0x2f
        /*0002*/ 	.short	(.L_1 - .L_0)
	.align		4
.L_0:
        /*0004*/ 	.word	index@(_Z10set_matrixPfif)
        /*0008*/ 	.word	0x0000000c


	//----- nvinfo : EIATTR_FRAME_SIZE
	.align		4
.L_1:
        /*000c*/ 	.byte	0x04, 0x11
        /*000e*/ 	.short	(.L_3 - .L_2)
	.align		4
.L_2:
        /*0010*/ 	.word	index@(_Z10set_matrixPfif)
        /*0014*/ 	.word	0x00000000


	//----- nvinfo : EIATTR_REGCOUNT
	.align		4
.L_3:
        /*0018*/ 	.byte	0x04, 0x2f
        /*001a*/ 	.short	(.L_5 - .L_4)
	.align		4
.L_4:
        /*001c*/ 	.word	index@(_Z15transpose_naivePKfPfi)
        /*0020*/ 	.word	0x0000000a


	//----- nvinfo : EIATTR_FRAME_SIZE
	.align		4
.L_5:
        /*0024*/ 	.byte	0x04, 0x11
        /*0026*/ 	.short	(.L_7 - .L_6)
	.align		4
.L_6:
        /*0028*/ 	.word	index@(_Z15transpose_naivePKfPfi)
        /*002c*/ 	.word	0x00000000


	//----- nvinfo : EIATTR_REGCOUNT
	.align		4
.L_7:
        /*0030*/ 	.byte	0x04, 0x2f
        /*0032*/ 	.short	(.L_9 - .L_8)
	.align		4
.L_8:
        /*0034*/ 	.word	index@(_Z16transpose_sharedPKfPfi)
        /*0038*/ 	.word	0x0000000c


	//----- nvinfo : EIATTR_FRAME_SIZE
	.align		4
.L_9:
        /*003c*/ 	.byte	0x04, 0x11
        /*003e*/ 	.short	(.L_11 - .L_10)
	.align		4
.L_10:
        /*0040*/ 	.word	index@(_Z16transpose_sharedPKfPfi)
        /*0044*/ 	.word	0x00000000


	//----- nvinfo : EIATTR_REGCOUNT
	.align		4
.L_11:
        /*0048*/ 	.byte	0x04, 0x2f
        /*004a*/ 	.short	(.L_13 - .L_12)
	.align		4
.L_12:
        /*004c*/ 	.word	index@(_Z26transpose_shared_coalescedPKfPfi)
        /*0050*/ 	.word	0x0000000c


	//----- nvinfo : EIATTR_FRAME_SIZE
	.align		4
.L_13:
        /*0054*/ 	.byte	0x04, 0x11
        /*0056*/ 	.short	(.L_15 - .L_14)
	.align		4
.L_14:
        /*0058*/ 	.word	index@(_Z26transpose_shared_coalescedPKfPfi)
        /*005c*/ 	.word	0x00000000


	//----- nvinfo : EIATTR_REGCOUNT
	.align		4
.L_15:
        /*0060*/ 	.byte	0x04, 0x2f
        /*0062*/ 	.short	(.L_17 - .L_16)
	.align		4
.L_16:
        /*0064*/ 	.word	index@(_Z23transpose_register_tilePKfPfi)
        /*0068*/ 	.word	0x00000018


	//----- nvinfo : EIATTR_FRAME_SIZE
	.align		4
.L_17:
        /*006c*/ 	.byte	0x04, 0x11
        /*006e*/ 	.short	(.L_19 - .L_18)
	.align		4
.L_18:
        /*0070*/ 	.word	index@(_Z23transpose_register_tilePKfPfi)
        /*0074*/ 	.word	0x00000000


	//----- nvinfo : EIATTR_REGCOUNT
	.align		4
.L_19:
        /*0078*/ 	.byte	0x04, 0x2f
        /*007a*/ 	.short	(.L_21 - .L_20)
	.align		4
.L_20:
        /*007c*/ 	.word	index@(_Z12matmul_naivePKfS0_Pfi)
        /*0080*/ 	.word	0x0000001e


	//----- nvinfo : EIATTR_FRAME_SIZE
	.align		4
.L_21:
        /*0084*/ 	.byte	0x04, 0x11
        /*0086*/ 	.short	(.L_23 - .L_22)
	.align		4
.L_22:
        /*0088*/ 	.word	index@(_Z12matmul_naivePKfS0_Pfi)
        /*008c*/ 	.word	0x00000000


	//----- nvinfo : EIATTR_REGCOUNT
	.align		4
.L_23:
        /*0090*/ 	.byte	0x04, 0x2f
        /*0092*/ 	.short	(.L_25 - .L_24)
	.align		4
.L_24:
        /*0094*/ 	.word	index@(_Z12matmul_tiledPKfS0_Pfi)
        /*0098*/ 	.word	0x00000020


	//----- nvinfo : EIATTR_FRAME_SIZE
	.align		4
.L_25:
        /*009c*/ 	.byte	0x04, 0x11
        /*009e*/ 	.short	(.L_27 - .L_26)
	.align		4
.L_26:
        /*00a0*/ 	.word	index@(_Z12matmul_tiledPKfS0_Pfi)
        /*00a4*/ 	.word	0x00000000


	//----- nvinfo : EIATTR_REGCOUNT
	.align		4
.L_27:
        /*00a8*/ 	.byte	0x04, 0x2f
        /*00aa*/ 	.short	(.L_29 - .L_28)
	.align		4
.L_28:
        /*00ac*/ 	.word	index@(_Z9matmul_BtPKfS0_Pfi)
        /*00b0*/ 	.word	0x0000001f


	//----- nvinfo : EIATTR_FRAME_SIZE
	.align		4
.L_29:
        /*00b4*/ 	.byte	0x04, 0x11
        /*00b6*/ 	.short	(.L_31 - .L_30)
	.align		4
.L_30:
        /*00b8*/ 	.word	index@(_Z9matmul_BtPKfS0_Pfi)
        /*00bc*/ 	.word	0x00000000


	//----- nvinfo : EIATTR_REGCOUNT
	.align		4
.L_31:
        /*00c0*/ 	.byte	0x04, 0x2f
        /*00c2*/ 	.short	(.L_33 - .L_32)
	.align		4
.L_32:
        /*00c4*/ 	.word	index@(_Z21matmul_tiled_registerILi2ELi2EEvPKfS1_Pfi)
        /*00c8*/ 	.word	0x00000020


	//----- nvinfo : EIATTR_FRAME_SIZE
	.align		4
.L_33:
        /*00cc*/ 	.byte	0x04, 0x11
        /*00ce*/ 	.short	(.L_35 - .L_34)
	.align		4
.L_34:
        /*00d0*/ 	.word	index@(_Z21matmul_tiled_registerILi2ELi2EEvPKfS1_Pfi)
        /*00d4*/ 	.word	0x00000000


	//----- nvinfo : EIATTR_MIN_STACK_SIZE
	.align		4
.L_35:
        /*00d8*/ 	.byte	0x04, 0x12
        /*00da*/ 	.short	(.L_37 - .L_36)
	.align		4
.L_36:
        /*00dc*/ 	.word	index@(_Z21matmul_tiled_registerILi2ELi2EEvPKfS1_Pfi)
        /*00e0*/ 	.word	0x00000000


	//----- nvinfo : EIATTR_MIN_STACK_SIZE
	.align		4
.L_37:
        /*00e4*/ 	.byte	0x04, 0x12
        /*00e6*/ 	.short	(.L_39 - .L_38)
	.align		4
.L_38:
        /*00e8*/ 	.word	index@(_Z9matmul_BtPKfS0_Pfi)
        /*00ec*/ 	.word	0x00000000


	//----- nvinfo : EIATTR_MIN_STACK_SIZE
	.align		4
.L_39:
        /*00f0*/ 	.byte	0x04, 0x12
        /*00f2*/ 	.short	(.L_41 - .L_40)
	.align		4
.L_40:
        /*00f4*/ 	.word	index@(_Z12matmul_tiledPKfS0_Pfi)
        /*00f8*/ 	.word	0x00000000


	//----- nvinfo : EIATTR_MIN_STACK_SIZE
	.align		4
.L_41:
        /*00fc*/ 	.byte	0x04, 0x12
        /*00fe*/ 	.short	(.L_43 - .L_42)
	.align		4
.L_42:
        /*0100*/ 	.word	index@(_Z12matmul_naivePKfS0_Pfi)
        /*0104*/ 	.word	0x00000000


	//----- nvinfo : EIATTR_MIN_STACK_SIZE
	.align		4
.L_43:
        /*0108*/ 	.byte	0x04, 0x12
        /*010a*/ 	.short	(.L_45 - .L_44)
	.align		4
.L_44:
        /*010c*/ 	.word	index@(_Z23transpose_register_tilePKfPfi)
        /*0110*/ 	.word	0x00000000


	//----- nvinfo : EIATTR_MIN_STACK_SIZE
	.align		4
.L_45:
        /*0114*/ 	.byte	0x04, 0x12
        /*0116*/ 	.short	(.L_47 - .L_46)
	.align		4
.L_46:
        /*0118*/ 	.word	index@(_Z26transpose_shared_coalescedPKfPfi)
        /*011c*/ 	.word	0x00000000


	//----- nvinfo : EIATTR_MIN_STACK_SIZE
	.align		4
.L_47:
        /*0120*/ 	.byte	0x04, 0x12
        /*0122*/ 	.short	(.L_49 - .L_48)
	.align		4
.L_48:
        /*0124*/ 	.word	index@(_Z16transpose_sharedPKfPfi)
        /*0128*/ 	.word	0x00000000


	//----- nvinfo : EIATTR_MIN_STACK_SIZE
	.align		4
.L_49:
        /*012c*/ 	.byte	0x04, 0x12
        /*012e*/ 	.short	(.L_51 - .L_50)
	.align		4
.L_50:
        /*0130*/ 	.word	index@(_Z15transpose_naivePKfPfi)
        /*0134*/ 	.word	0x00000000


	//----- nvinfo : EIATTR_MIN_STACK_SIZE
	.align		4
.L_51:
        /*0138*/ 	.byte	0x04, 0x12
        /*013a*/ 	.short	(.L_53 - .L_52)
	.align		4
.L_52:
        /*013c*/ 	.word	index@(_Z10set_matrixPfif)
        /*0140*/ 	.word	0x00000000
.L_53:


//--------------------- .nv.compat                --------------------------
	.section	.nv.compat,"",@"SHT_CUDA_COMPAT_INFO"
	.align	4
        /*0000*/ 	.byte	0x02, 0x09, 0x00, 0x00, 0x02, 0x02, 0x01, 0x00, 0x02, 0x05, 0x05, 0x00, 0x03, 0x07, 0x01, 0x01
        /*0010*/ 	.byte	0x02, 0x03, 0x00, 0x00, 0x02, 0x06, 0x01, 0x00, 0x04, 0x0b, 0x08, 0x00, 0x09, 0x00, 0x00, 0x00
        /*0020*/ 	.byte	0x00, 0x00, 0x00, 0x00


//--------------------- .nv.info._Z21matmul_tiled_registerILi2ELi2EEvPKfS1_Pfi --------------------------
	.section	.nv.info._Z21matmul_tiled_registerILi2ELi2EEvPKfS1_Pfi,"",@"SHT_CUDA_INFO"
	.sectionflags	@""
	.align	4


	//----- nvinfo : EIATTR_CUDA_API_VERSION
	.align		4
        /*0000*/ 	.byte	0x04, 0x37
        /*0002*/ 	.short	(.L_55 - .L_54)
.L_54:
        /*0004*/ 	.word	0x00000082


	//----- nvinfo : EIATTR_KPARAM_INFO
	.align		4
.L_55:
        /*0008*/ 	.byte	0x04, 0x17
        /*000a*/ 	.short	(.L_57 - .L_56)
.L_56:
        /*000c*/ 	.word	0x00000000
        /*0010*/ 	.short	0x0003
        /*0012*/ 	.short	0x0018
        /*0014*/ 	.byte	0x00, 0xf0, 0x11, 0x00


	//----- nvinfo : EIATTR_KPARAM_INFO
	.align		4
.L_57:
        /*0018*/ 	.byte	0x04, 0x17
        /*001a*/ 	.short	(.L_59 - .L_58)
.L_58:
        /*001c*/ 	.word	0x00000000
        /*0020*/ 	.short	0x0002
        /*0022*/ 	.short	0x0010
        /*0024*/ 	.byte	0x00, 0xf5, 0x21, 0x00


	//----- nvinfo : EIATTR_KPARAM_INFO
	.align		4
.L_59:
        /*0028*/ 	.byte	0x04, 0x17
        /*002a*/ 	.short	(.L_61 - .L_60)
.L_60:
        /*002c*/ 	.word	0x00000000
        /*0030*/ 	.short	0x0001
        /*0032*/ 	.short	0x0008
        /*0034*/ 	.byte	0x00, 0xf5, 0x21, 0x00


	//----- nvinfo : EIATTR_KPARAM_INFO
	.align		4
.L_61:
        /*0038*/ 	.byte	0x04, 0x17
        /*003a*/ 	.short	(.L_63 - .L_62)
.L_62:
        /*003c*/ 	.word	0x00000000
        /*0040*/ 	.short	0x0000
        /*0042*/ 	.short	0x0000
        /*0044*/ 	.byte	0x00, 0xf5, 0x21, 0x00


	//----- nvinfo : EIATTR_SPARSE_MMA_MASK
	.align		4
.L_63:
        /*0048*/ 	.byte	0x03, 0x50
        /*004a*/ 	.short	0x0000


	//----- nvinfo : EIATTR_MAXREG_COUNT
	.align		4
        /*004c*/ 	.byte	0x03, 0x1b
        /*004e*/ 	.short	0x00ff


	//----- nvinfo : EIATTR_NUM_BARRIERS
	.align		4
        /*0050*/ 	.byte	0x02, 0x4c
        /*0052*/ 	.byte	0x01
	.zero		1


	//----- nvinfo : EIATTR_MERCURY_ISA_VERSION
	.align		4
        /*0054*/ 	.byte	0x03, 0x5f
        /*0056*/ 	.short	0x0101


	//----- nvinfo : EIATTR_VRC_CTA_INIT_COUNT
	.align		4
        /*0058*/ 	.byte	0x02, 0x4a
	.zero		1
	.zero		1


	//----- nvinfo : EIATTR_EXIT_INSTR_OFFSETS
	.align		4
        /*005c*/ 	.byte	0x04, 0x1c
        /*005e*/ 	.short	(.L_65 - .L_64)


	//   ....[0]....
.L_64:
        /*0060*/ 	.word	0x00000ce0


	//   ....[1]....
        /*0064*/ 	.word	0x00000d60


	//----- nvinfo : EIATTR_CRS_STACK_SIZE
	.align		4
.L_65:
        /*0068*/ 	.byte	0x04, 0x1e
        /*006a*/ 	.short	(.L_67 - .L_66)
.L_66:
        /*006c*/ 	.word	0x00000000


	//----- nvinfo : EIATTR_CBANK_PARAM_SIZE
	.align		4
.L_67:
        /*0070*/ 	.byte	0x03, 0x19
        /*0072*/ 	.short	0x001c


	//----- nvinfo : EIATTR_PARAM_CBANK
	.align		4
        /*0074*/ 	.byte	0x04, 0x0a
        /*0076*/ 	.short	(.L_69 - .L_68)
	.align		4
.L_68:
        /*0078*/ 	.word	index@(.nv.constant0._Z21matmul_tiled_registerILi2ELi2EEvPKfS1_Pfi)
        /*007c*/ 	.short	0x0380
        /*007e*/ 	.short	0x001c


	//----- nvinfo : EIATTR_SW_WAR
	.align		4
.L_69:
        /*0080*/ 	.byte	0x04, 0x36
        /*0082*/ 	.short	(.L_71 - .L_70)
.L_70:
        /*0084*/ 	.word	0x00000008
.L_71:


//--------------------- .nv.info._Z9matmul_BtPKfS0_Pfi --------------------------
	.section	.nv.info._Z9matmul_BtPKfS0_Pfi,"",@"SHT_CUDA_INFO"
	.sectionflags	@""
	.align	4


	//----- nvinfo : EIATTR_CUDA_API_VERSION
	.align		4
        /*0000*/ 	.byte	0x04, 0x37
        /*0002*/ 	.short	(.L_73 - .L_72)
.L_72:
        /*0004*/ 	.word	0x00000082


	//----- nvinfo : EIATTR_KPARAM_INFO
	.align		4
.L_73:
        /*0008*/ 	.byte	0x04, 0x17
        /*000a*/ 	.short	(.L_75 - .L_74)
.L_74:
        /*000c*/ 	.word	0x00000000
        /*0010*/ 	.short	0x0003
        /*0012*/ 	.short	0x0018
        /*0014*/ 	.byte	0x00, 0xf0, 0x11, 0x00


	//----- nvinfo : EIATTR_KPARAM_INFO
	.align		4
.L_75:
        /*0018*/ 	.byte	0x04, 0x17
        /*001a*/ 	.short	(.L_77 - .L_76)
.L_76:
        /*001c*/ 	.word	0x00000000
        /*0020*/ 	.short	0x0002
        /*0022*/ 	.short	0x0010
        /*0024*/ 	.byte	0x00, 0xf5, 0x21, 0x00


	//----- nvinfo : EIATTR_KPARAM_INFO
	.align		4
.L_77:
        /*0028*/ 	.byte	0x04, 0x17
        /*002a*/ 	.short	(.L_79 - .L_78)
.L_78:
        /*002c*/ 	.word	0x00000000
        /*0030*/ 	.short	0x0001
        /*0032*/ 	.short	0x0008
        /*0034*/ 	.byte	0x00, 0xf5, 0x21, 0x00


	//----- nvinfo : EIATTR_KPARAM_INFO
	.align		4
.L_79:
        /*0038*/ 	.byte	0x04, 0x17
        /*003a*/ 	.short	(.L_81 - .L_80)
.L_80:
        /*003c*/ 	.word	0x00000000
        /*0040*/ 	.short	0x0000
        /*0042*/ 	.short	0x0000
        /*0044*/ 	.byte	0x00, 0xf5, 0x21, 0x00


	//----- nvinfo : EIATTR_SPARSE_MMA_MASK
	.align		4
.L_81:
        /*0048*/ 	.byte	0x03, 0x50
        /*004a*/ 	.short	0x0000


	//----- nvinfo : EIATTR_MAXREG_COUNT
	.align		4
        /*004c*/ 	.byte	0x03, 0x1b
        /*004e*/ 	.short	0x00ff


	//----- nvinfo : EIATTR_MERCURY_ISA_VERSION
	.align		4
        /*0050*/ 	.byte	0x03, 0x5f
        /*0052*/ 	.short	0x0101


	//----- nvinfo : EIATTR_VRC_CTA_INIT_COUNT
	.align		4
        /*0054*/ 	.byte	0x02, 0x4a
	.zero		1
	.zero		1


	//----- nvinfo : EIATTR_EXIT_INSTR_OFFSETS
	.align		4
        /*0058*/ 	.byte	0x04, 0x1c
        /*005a*/ 	.short	(.L_83 - .L_82)


	//   ....[0]....
.L_82:
        /*005c*/ 	.word	0x000000c0


	//   ....[1]....
        /*0060*/ 	.word	0x00000b70


	//----- nvinfo : EIATTR_CBANK_PARAM_SIZE
	.align		4
.L_83:
        /*0064*/ 	.byte	0x03, 0x19
        /*0066*/ 	.short	0x001c


	//----- nvinfo : EIATTR_PARAM_CBANK
	.align		4
        /*0068*/ 	.byte	0x04, 0x0a
        /*006a*/ 	.short	(.L_85 - .L_84)
	.align		4
.L_84:
        /*006c*/ 	.word	index@(.nv.constant0._Z9matmul_BtPKfS0_Pfi)
        /*0070*/ 	.short	0x0380
        /*0072*/ 	.short	0x001c


	//----- nvinfo : EIATTR_SW_WAR
	.align		4
.L_85:
        /*0074*/ 	.byte	0x04, 0x36
        /*0076*/ 	.short	(.L_87 - .L_86)
.L_86:
        /*0078*/ 	.word	0x00000008
.L_87:


//--------------------- .nv.info._Z12matmul_tiledPKfS0_Pfi --------------------------
	.section	.nv.info._Z12matmul_tiledPKfS0_Pfi,"",@"SHT_CUDA_INFO"
	.sectionflags	@""
	.align	4


	//----- nvinfo : EIATTR_CUDA_API_VERSION
	.align		4
        /*0000*/ 	.byte	0x04, 0x37
        /*0002*/ 	.short	(.L_89 - .L_88)
.L_88:
        /*0004*/ 	.word	0x00000082


	//----- nvinfo : EIATTR_KPARAM_INFO
	.align		4
.L_89:
        /*0008*/ 	.byte	0x04, 0x17
        /*000a*/ 	.short	(.L_91 - .L_90)
.L_90:
        /*000c*/ 	.word	0x00000000
        /*0010*/ 	.short	0x0003
        /*0012*/ 	.short	0x0018
        /*0014*/ 	.byte	0x00, 0xf0, 0x11, 0x00


	//----- nvinfo : EIATTR_KPARAM_INFO
	.align		4
.L_91:
        /*0018*/ 	.byte	0x04, 0x17
        /*001a*/ 	.short	(.L_93 - .L_92)
.L_92:
        /*001c*/ 	.word	0x00000000
        /*0020*/ 	.short	0x0002
        /*0022*/ 	.short	0x0010
        /*0024*/ 	.byte	0x00, 0xf5, 0x21, 0x00


	//----- nvinfo : EIATTR_KPARAM_INFO
	.align		4
.L_93:
        /*0028*/ 	.byte	0x04, 0x17
        /*002a*/ 	.short	(.L_95 - .L_94)
.L_94:
        /*002c*/ 	.word	0x00000000
        /*0030*/ 	.short	0x0001
        /*0032*/ 	.short	0x0008
        /*0034*/ 	.byte	0x00, 0xf5, 0x21, 0x00


	//----- nvinfo : EIATTR_KPARAM_INFO
	.align		4
.L_95:
        /*0038*/ 	.byte	0x04, 0x17
        /*003a*/ 	.short	(.L_97 - .L_96)
.L_96:
        /*003c*/ 	.word	0x00000000
        /*0040*/ 	.short	0x0000
        /*0042*/ 	.short	0x0000
        /*0044*/ 	.byte	0x00, 0xf5, 0x21, 0x00


	//----- nvinfo : EIATTR_SPARSE_MMA_MASK
	.align		4
.L_97:
        /*0048*/ 	.byte	0x03, 0x50
        /*004a*/ 	.short	0x0000


	//----- nvinfo : EIATTR_MAXREG_COUNT
	.align		4
        /*004c*/ 	.byte	0x03, 0x1b
        /*004e*/ 	.short	0x00ff


	//----- nvinfo : EIATTR_NUM_BARRIERS
	.align		4
        /*0050*/ 	.byte	0x02, 0x4c
        /*0052*/ 	.byte	0x01
	.zero		1


	//----- nvinfo : EIATTR_MERCURY_ISA_VERSION
	.align		4
        /*0054*/ 	.byte	0x03, 0x5f
        /*0056*/ 	.short	0x0101


	//----- nvinfo : EIATTR_VRC_CTA_INIT_COUNT
	.align		4
        /*0058*/ 	.byte	0x02, 0x4a
	.zero		1
	.zero		1


	//----- nvinfo : EIATTR_EXIT_INSTR_OFFSETS
	.align		4
        /*005c*/ 	.byte	0x04, 0x1c
        /*005e*/ 	.short	(.L_99 - .L_98)


	//   ....[0]....
.L_98:
        /*0060*/ 	.word	0x00000d30


	//   ....[1]....
        /*0064*/ 	.word	0x00000d80


	//----- nvinfo : EIATTR_CBANK_PARAM_SIZE
	.align		4
.L_99:
        /*0068*/ 	.byte	0x03, 0x19
        /*006a*/ 	.short	0x001c


	//----- nvinfo : EIATTR_PARAM_CBANK
	.align		4
        /*006c*/ 	.byte	0x04, 0x0a
        /*006e*/ 	.short	(.L_101 - .L_100)
	.align		4
.L_100:
        /*0070*/ 	.word	index@(.nv.constant0._Z12matmul_tiledPKfS0_Pfi)
        /*0074*/ 	.short	0x0380
        /*0076*/ 	.short	0x001c


	//----- nvinfo : EIATTR_SW_WAR
	.align		4
.L_101:
        /*0078*/ 	.byte	0x04, 0x36
        /*007a*/ 	.short	(.L_103 - .L_102)
.L_102:
        /*007c*/ 	.word	0x00000008
.L_103:


//--------------------- .nv.info._Z12matmul_naivePKfS0_Pfi --------------------------
	.section	.nv.info._Z12matmul_naivePKfS0_Pfi,"",@"SHT_CUDA_INFO"
	.sectionflags	@""
	.align	4


	//----- nvinfo : EIATTR_CUDA_API_VERSION
	.align		4
        /*0000*/ 	.byte	0x04, 0x37
        /*0002*/ 	.short	(.L_105 - .L_104)
.L_104:
        /*0004*/ 	.word	0x00000082


	//----- nvinfo : EIATTR_KPARAM_INFO
	.align		4
.L_105:
        /*0008*/ 	.byte	0x04, 0x17
        /*000a*/ 	.short	(.L_107 - .L_106)
.L_106:
        /*000c*/ 	.word	0x00000000
        /*0010*/ 	.short	0x0003
        /*0012*/ 	.short	0x0018
        /*0014*/ 	.byte	0x00, 0xf0, 0x11, 0x00


	//----- nvinfo : EIATTR_KPARAM_INFO
	.align		4
.L_107:
        /*0018*/ 	.byte	0x04, 0x17
        /*001a*/ 	.short	(.L_109 - .L_108)
.L_108:
        /*001c*/ 	.word	0x00000000
        /*0020*/ 	.short	0x0002
        /*0022*/ 	.short	0x0010
        /*0024*/ 	.byte	0x00, 0xf5, 0x21, 0x00


	//----- nvinfo : EIATTR_KPARAM_INFO
	.align		4
.L_109:
        /*0028*/ 	.byte	0x04, 0x17
        /*002a*/ 	.short	(.L_111 - .L_110)
.L_110:
        /*002c*/ 	.word	0x00000000
        /*0030*/ 	.short	0x0001
        /*0032*/ 	.short	0x0008
        /*0034*/ 	.byte	0x00, 0xf5, 0x21, 0x00


	//----- nvinfo : EIATTR_KPARAM_INFO
	.align		4
.L_111:
        /*0038*/ 	.byte	0x04, 0x17
        /*003a*/ 	.short	(.L_113 - .L_112)
.L_112:
        /*003c*/ 	.word	0x00000000
        /*0040*/ 	.short	0x0000
        /*0042*/ 	.short	0x0000
        /*0044*/ 	.byte	0x00, 0xf5, 0x21, 0x00


	//----- nvinfo : EIATTR_SPARSE_MMA_MASK
	.align		4
.L_113:
        /*0048*/ 	.byte	0x03, 0x50
        /*004a*/ 	.short	0x0000


	//----- nvinfo : EIATTR_MAXREG_COUNT
	.align		4
        /*004c*/ 	.byte	0x03, 0x1b
        /*004e*/ 	.short	0x00ff


	//----- nvinfo : EIATTR_MERCURY_ISA_VERSION
	.align		4
        /*0050*/ 	.byte	0x03, 0x5f
        /*0052*/ 	.short	0x0101


	//----- nvinfo : EIATTR_VRC_CTA_INIT_COUNT
	.align		4
        /*0054*/ 	.byte	0x02, 0x4a
	.zero		1
	.zero		1


	//----- nvinfo : EIATTR_EXIT_INSTR_OFFSETS
	.align		4
        /*0058*/ 	.byte	0x04, 0x1c
        /*005a*/ 	.short	(.L_115 - .L_114)


	//   ....[0]....
.L_114:
        /*005c*/ 	.word	0x000000c0


	//   ....[1]....
        /*0060*/ 	.word	0x00000a90


	//----- nvinfo : EIATTR_CBANK_PARAM_SIZE
	.align		4
.L_115:
        /*0064*/ 	.byte	0x03, 0x19
        /*0066*/ 	.short	0x001c


	//----- nvinfo : EIATTR_PARAM_CBANK
	.align		4
        /*0068*/ 	.byte	0x04, 0x0a
        /*006a*/ 	.short	(.L_117 - .L_116)
	.align		4
.L_116:
        /*006c*/ 	.word	index@(.nv.constant0._Z12matmul_naivePKfS0_Pfi)
        /*0070*/ 	.short	0x0380
        /*0072*/ 	.short	0x001c


	//----- nvinfo : EIATTR_SW_WAR
	.align		4
.L_117:
        /*0074*/ 	.byte	0x04, 0x36
        /*0076*/ 	.short	(.L_119 - .L_118)
.L_118:
        /*0078*/ 	.word	0x00000008
.L_119:


//--------------------- .nv.info._Z23transpose_register_tilePKfPfi --------------------------
	.section	.nv.info._Z23transpose_register_tilePKfPfi,"",@"SHT_CUDA_INFO"
	.sectionflags	@""
	.align	4


	//----- nvinfo : EIATTR_CUDA_API_VERSION
	.align		4
        /*0000*/ 	.byte	0x04, 0x37
        /*0002*/ 	.short	(.L_121 - .L_120)
.L_120:
        /*0004*/ 	.word	0x00000082


	//----- nvinfo : EIATTR_KPARAM_INFO
	.align		4
.L_121:
        /*0008*/ 	.byte	0x04, 0x17
        /*000a*/ 	.short	(.L_123 - .L_122)
.L_122:
        /*000c*/ 	.word	0x00000000
        /*0010*/ 	.short	0x0002
        /*0012*/ 	.short	0x0010
        /*0014*/ 	.byte	0x00, 0xf0, 0x11, 0x00


	//----- nvinfo : EIATTR_KPARAM_INFO
	.align		4
.L_123:
        /*0018*/ 	.byte	0x04, 0x17
        /*001a*/ 	.short	(.L_125 - .L_124)
.L_124:
        /*001c*/ 	.word	0x00000000
        /*0020*/ 	.short	0x0001
        /*0022*/ 	.short	0x0008
        /*0024*/ 	.byte	0x00, 0xf5, 0x21, 0x00


	//----- nvinfo : EIATTR_KPARAM_INFO
	.align		4
.L_125:
        /*0028*/ 	.byte	0x04, 0x17
        /*002a*/ 	.short	(.L_127 - .L_126)
.L_126:
        /*002c*/ 	.word	0x00000000
        /*0030*/ 	.short	0x0000
        /*0032*/ 	.short	0x0000
        /*0034*/ 	.byte	0x00, 0xf5, 0x21, 0x00


	//----- nvinfo : EIATTR_SPARSE_MMA_MASK
	.align		4
.L_127:
        /*0038*/ 	.byte	0x03, 0x50
        /*003a*/ 	.short	0x0000


	//----- nvinfo : EIATTR_MAXREG_COUNT
	.align		4
        /*003c*/ 	.byte	0x03, 0x1b
        /*003e*/ 	.short	0x00ff


	//----- nvinfo : EIATTR_MERCURY_ISA_VERSION
	.align		4
        /*0040*/ 	.byte	0x03, 0x5f
        /*0042*/ 	.short	0x0101


	//----- nvinfo : EIATTR_VRC_CTA_INIT_COUNT
	.align		4
        /*0044*/ 	.byte	0x02, 0x4a
	.zero		1
	.zero		1


	//----- nvinfo : EIATTR_EXIT_INSTR_OFFSETS
	.align		4
        /*0048*/ 	.byte	0x04, 0x1c
        /*004a*/ 	.short	(.L_129 - .L_128)


	//   ....[0]....
.L_128:
        /*004c*/ 	.word	0x00000380


	//   ....[1]....
        /*0050*/ 	.word	0x000003a0


	//----- nvinfo : EIATTR_CBANK_PARAM_SIZE
	.align		4
.L_129:
        /*0054*/ 	.byte	0x03, 0x19
        /*0056*/ 	.short	0x0014


	//----- nvinfo : EIATTR_PARAM_CBANK
	.align		4
        /*0058*/ 	.byte	0x04, 0x0a
        /*005a*/ 	.short	(.L_131 - .L_130)
	.align		4
.L_130:
        /*005c*/ 	.word	index@(.nv.constant0._Z23transpose_register_tilePKfPfi)
        /*0060*/ 	.short	0x0380
        /*0062*/ 	.short	0x0014


	//----- nvinfo : EIATTR_SW_WAR
	.align		4
.L_131:
        /*0064*/ 	.byte	0x04, 0x36
        /*0066*/ 	.short	(.L_133 - .L_132)
.L_132:
        /*0068*/ 	.word	0x00000008
.L_133:


//--------------------- .nv.info._Z26transpose_shared_coalescedPKfPfi --------------------------
	.section	.nv.info._Z26transpose_shared_coalescedPKfPfi,"",@"SHT_CUDA_INFO"
	.sectionflags	@""
	.align	4


	//----- nvinfo : EIATTR_CUDA_API_VERSION
	.align		4
        /*0000*/ 	.byte	0x04, 0x37
        /*0002*/ 	.short	(.L_135 - .L_134)
.L_134:
        /*0004*/ 	.word	0x00000082


	//----- nvinfo : EIATTR_KPARAM_INFO
	.align		4
.L_135:
        /*0008*/ 	.byte	0x04, 0x17
        /*000a*/ 	.short	(.L_137 - .L_136)
.L_136:
        /*000c*/ 	.word	0x00000000
        /*0010*/ 	.short	0x0002
        /*0012*/ 	.short	0x0010
        /*0014*/ 	.byte	0x00, 0xf0, 0x11, 0x00


	//----- nvinfo : EIATTR_KPARAM_INFO
	.align		4
.L_137:
        /*0018*/ 	.byte	0x04, 0x17
        /*001a*/ 	.short	(.L_139 - .L_138)
.L_138:
        /*001c*/ 	.word	0x00000000
        /*0020*/ 	.short	0x0001
        /*0022*/ 	.short	0x0008
        /*0024*/ 	.byte	0x00, 0xf5, 0x21, 0x00


	//----- nvinfo : EIATTR_KPARAM_INFO
	.align		4
.L_139:
        /*0028*/ 	.byte	0x04, 0x17
        /*002a*/ 	.short	(.L_141 - .L_140)
.L_140:
        /*002c*/ 	.word	0x00000000
        /*0030*/ 	.short	0x0000
        /*0032*/ 	.short	0x0000
        /*0034*/ 	.byte	0x00, 0xf5, 0x21, 0x00


	//----- nvinfo : EIATTR_SPARSE_MMA_MASK
	.align		4
.L_141:
        /*0038*/ 	.byte	0x03, 0x50
        /*003a*/ 	.short	0x0000


	//----- nvinfo : EIATTR_MAXREG_COUNT
	.align		4
        /*003c*/ 	.byte	0x03, 0x1b
        /*003e*/ 	.short	0x00ff


	//----- nvinfo : EIATTR_NUM_BARRIERS
	.align		4
        /*0040*/ 	.byte	0x02, 0x4c
        /*0042*/ 	.byte	0x01
	.zero		1


	//----- nvinfo : EIATTR_MERCURY_ISA_VERSION
	.align		4
        /*0044*/ 	.byte	0x03, 0x5f
        /*0046*/ 	.short	0x0101


	//----- nvinfo : EIATTR_VRC_CTA_INIT_COUNT
	.align		4
        /*0048*/ 	.byte	0x02, 0x4a
	.zero		1
	.zero		1


	//----- nvinfo : EIATTR_EXIT_INSTR_OFFSETS
	.align		4
        /*004c*/ 	.byte	0x04, 0x1c
        /*004e*/ 	.short	(.L_143 - .L_142)


	//   ....[0]....
.L_142:
        /*0050*/ 	.word	0x000001a0


	//   ....[1]....
        /*0054*/ 	.word	0x00000250


	//----- nvinfo : EIATTR_CBANK_PARAM_SIZE
	.align		4
.L_143:
        /*0058*/ 	.byte	0x03, 0x19
        /*005a*/ 	.short	0x0014


	//----- nvinfo : EIATTR_PARAM_CBANK
	.align		4
        /*005c*/ 	.byte	0x04, 0x0a
        /*005e*/ 	.short	(.L_145 - .L_144)
	.align		4
.L_144:
        /*0060*/ 	.word	index@(.nv.constant0._Z26transpose_shared_coalescedPKfPfi)
        /*0064*/ 	.short	0x0380
        /*0066*/ 	.short	0x0014


	//----- nvinfo : EIATTR_SW_WAR
	.align		4
.L_145:
        /*0068*/ 	.byte	0x04, 0x36
        /*006a*/ 	.short	(.L_147 - .L_146)
.L_146:
        /*006c*/ 	.word	0x00000008
.L_147:


//--------------------- .nv.info._Z16transpose_sharedPKfPfi --------------------------
	.section	.nv.info._Z16transpose_sharedPKfPfi,"",@"SHT_CUDA_INFO"
	.sectionflags	@""
	.align	4


	//----- nvinfo : EIATTR_CUDA_API_VERSION
	.align		4
        /*0000*/ 	.byte	0x04, 0x37
        /*0002*/ 	.short	(.L_149 - .L_148)
.L_148:
        /*0004*/ 	.word	0x00000082


	//----- nvinfo : EIATTR_KPARAM_INFO
	.align		4
.L_149:
        /*0008*/ 	.byte	0x04, 0x17
        /*000a*/ 	.short	(.L_151 - .L_150)
.L_150:
        /*000c*/ 	.word	0x00000000
        /*0010*/ 	.short	0x0002
        /*0012*/ 	.short	0x0010
        /*0014*/ 	.byte	0x00, 0xf0, 0x11, 0x00


	//----- nvinfo : EIATTR_KPARAM_INFO
	.align		4
.L_151:
        /*0018*/ 	.byte	0x04, 0x17
        /*001a*/ 	.short	(.L_153 - .L_152)
.L_152:
        /*001c*/ 	.word	0x00000000
        /*0020*/ 	.short	0x0001
        /*0022*/ 	.short	0x0008
        /*0024*/ 	.byte	0x00, 0xf5, 0x21, 0x00


	//----- nvinfo : EIATTR_KPARAM_INFO
	.align		4
.L_153:
        /*0028*/ 	.byte	0x04, 0x17
        /*002a*/ 	.short	(.L_155 - .L_154)
.L_154:
        /*002c*/ 	.word	0x00000000
        /*0030*/ 	.short	0x0000
        /*0032*/ 	.short	0x0000
        /*0034*/ 	.byte	0x00, 0xf5, 0x21, 0x00


	//----- nvinfo : EIATTR_SPARSE_MMA_MASK
	.align		4
.L_155:
        /*0038*/ 	.byte	0x03, 0x50
        /*003a*/ 	.short	0x0000


	//----- nvinfo : EIATTR_MAXREG_COUNT
	.align		4
        /*003c*/ 	.byte	0x03, 0x1b
        /*003e*/ 	.short	0x00ff


	//----- nvinfo : EIATTR_NUM_BARRIERS
	.align		4
        /*0040*/ 	.byte	0x02, 0x4c
        /*0042*/ 	.byte	0x01
	.zero		1


	//----- nvinfo : EIATTR_MERCURY_ISA_VERSION
	.align		4
        /*0044*/ 	.byte	0x03, 0x5f
        /*0046*/ 	.short	0x0101


	//----- nvinfo : EIATTR_VRC_CTA_INIT_COUNT
	.align		4
        /*0048*/ 	.byte	0x02, 0x4a
	.zero		1
	.zero		1


	//----- nvinfo : EIATTR_EXIT_INSTR_OFFSETS
	.align		4
        /*004c*/ 	.byte	0x04, 0x1c
        /*004e*/ 	.short	(.L_157 - .L_156)


	//   ....[0]....
.L_156:
        /*0050*/ 	.word	0x00000170


	//   ....[1]....
        /*0054*/ 	.word	0x000001d0


	//----- nvinfo : EIATTR_CBANK_PARAM_SIZE
	.align		4
.L_157:
        /*0058*/ 	.byte	0x03, 0x19
        /*005a*/ 	.short	0x0014


	//----- nvinfo : EIATTR_PARAM_CBANK
	.align		4
        /*005c*/ 	.byte	0x04, 0x0a
        /*005e*/ 	.short	(.L_159 - .L_158)
	.align		4
.L_158:
        /*0060*/ 	.word	index@(.nv.constant0._Z16transpose_sharedPKfPfi)
        /*0064*/ 	.short	0x0380
        /*0066*/ 	.short	0x0014


	//----- nvinfo : EIATTR_SW_WAR
	.align		4
.L_159:
        /*0068*/ 	.byte	0x04, 0x36
        /*006a*/ 	.short	(.L_161 - .L_160)
.L_160:
        /*006c*/ 	.word	0x00000008
.L_161:


//--------------------- .nv.info._Z15transpose_naivePKfPfi --------------------------
	.section	.nv.info._Z15transpose_naivePKfPfi,"",@"SHT_CUDA_INFO"
	.sectionflags	@""
	.align	4


	//----- nvinfo : EIATTR_CUDA_API_VERSION
	.align		4
        /*0000*/ 	.byte	0x04, 0x37
        /*0002*/ 	.short	(.L_163 - .L_162)
.L_162:
        /*0004*/ 	.word	0x00000082


	//----- nvinfo : EIATTR_KPARAM_INFO
	.align		4
.L_163:
        /*0008*/ 	.byte	0x04, 0x17
        /*000a*/ 	.short	(.L_165 - .L_164)
.L_164:
        /*000c*/ 	.word	0x00000000
        /*0010*/ 	.short	0x0002
        /*0012*/ 	.short	0x0010
        /*0014*/ 	.byte	0x00, 0xf0, 0x11, 0x00


	//----- nvinfo : EIATTR_KPARAM_INFO
	.align		4
.L_165:
        /*0018*/ 	.byte	0x04, 0x17
        /*001a*/ 	.short	(.L_167 - .L_166)
.L_166:
        /*001c*/ 	.word	0x00000000
        /*0020*/ 	.short	0x0001
        /*0022*/ 	.short	0x0008
        /*0024*/ 	.byte	0x00, 0xf5, 0x21, 0x00


	//----- nvinfo : EIATTR_KPARAM_INFO
	.align		4
.L_167:
        /*0028*/ 	.byte	0x04, 0x17
        /*002a*/ 	.short	(.L_169 - .L_168)
.L_168:
        /*002c*/ 	.word	0x00000000
        /*0030*/ 	.short	0x0000
        /*0032*/ 	.short	0x0000
        /*0034*/ 	.byte	0x00, 0xf5, 0x21, 0x00


	//----- nvinfo : EIATTR_SPARSE_MMA_MASK
	.align		4
.L_169:
        /*0038*/ 	.byte	0x03, 0x50
        /*003a*/ 	.short	0x0000


	//----- nvinfo : EIATTR_MAXREG_COUNT
	.align		4
        /*003c*/ 	.byte	0x03, 0x1b
        /*003e*/ 	.short	0x00ff


	//----- nvinfo : EIATTR_MERCURY_ISA_VERSION
	.align		4
        /*0040*/ 	.byte	0x03, 0x5f
        /*0042*/ 	.short	0x0101


	//----- nvinfo : EIATTR_VRC_CTA_INIT_COUNT
	.align		4
        /*0044*/ 	.byte	0x02, 0x4a
	.zero		1
	.zero		1


	//----- nvinfo : EIATTR_EXIT_INSTR_OFFSETS
	.align		4
        /*0048*/ 	.byte	0x04, 0x1c
        /*004a*/ 	.short	(.L_171 - .L_170)


	//   ....[0]....
.L_170:
        /*004c*/ 	.word	0x000000c0


	//   ....[1]....
        /*0050*/ 	.word	0x00000160


	//----- nvinfo : EIATTR_CBANK_PARAM_SIZE
	.align		4
.L_171:
        /*0054*/ 	.byte	0x03, 0x19
        /*0056*/ 	.short	0x0014


	//----- nvinfo : EIATTR_PARAM_CBANK
	.align		4
        /*0058*/ 	.byte	0x04, 0x0a
        /*005a*/ 	.short	(.L_173 - .L_172)
	.align		4
.L_172:
        /*005c*/ 	.word	index@(.nv.constant0._Z15transpose_naivePKfPfi)
        /*0060*/ 	.short	0x0380
        /*0062*/ 	.short	0x0014


	//----- nvinfo : EIATTR_SW_WAR
	.align		4
.L_173:
        /*0064*/ 	.byte	0x04, 0x36
        /*0066*/ 	.short	(.L_175 - .L_174)
.L_174:
        /*0068*/ 	.word	0x00000008
.L_175:


//--------------------- .nv.info._Z10set_matrixPfif --------------------------
	.section	.nv.info._Z10set_matrixPfif,"",@"SHT_CUDA_INFO"
	.sectionflags	@""
	.align	4


	//----- nvinfo : EIATTR_CUDA_API_VERSION
	.align		4
        /*0000*/ 	.byte	0x04, 0x37
        /*0002*/ 	.short	(.L_177 - .L_176)
.L_176:
        /*0004*/ 	.word	0x00000082


	//----- nvinfo : EIATTR_KPARAM_INFO
	.align		4
.L_177:
        /*0008*/ 	.byte	0x04, 0x17
        /*000a*/ 	.short	(.L_179 - .L_178)
.L_178:
        /*000c*/ 	.word	0x00000000
        /*0010*/ 	.short	0x0002
        /*0012*/ 	.short	0x000c
        /*0014*/ 	.byte	0x00, 0xf0, 0x11, 0x00


	//----- nvinfo : EIATTR_KPARAM_INFO
	.align		4
.L_179:
        /*0018*/ 	.byte	0x04, 0x17
        /*001a*/ 	.short	(.L_181 - .L_180)
.L_180:
        /*001c*/ 	.word	0x00000000
        /*0020*/ 	.short	0x0001
        /*0022*/ 	.short	0x0008
        /*0024*/ 	.byte	0x00, 0xf0, 0x11, 0x00


	//----- nvinfo : EIATTR_KPARAM_INFO
	.align		4
.L_181:
        /*0028*/ 	.byte	0x04, 0x17
        /*002a*/ 	.short	(.L_183 - .L_182)
.L_182:
        /*002c*/ 	.word	0x00000000
        /*0030*/ 	.short	0x0000
        /*0032*/ 	.short	0x0000
        /*0034*/ 	.byte	0x00, 0xf5, 0x21, 0x00


	//----- nvinfo : EIATTR_SPARSE_MMA_MASK
	.align		4
.L_183:
        /*0038*/ 	.byte	0x03, 0x50
        /*003a*/ 	.short	0x0000


	//----- nvinfo : EIATTR_MAXREG_COUNT
	.align		4
        /*003c*/ 	.byte	0x03, 0x1b
        /*003e*/ 	.short	0x00ff


	//----- nvinfo : EIATTR_MERCURY_ISA_VERSION
	.align		4
        /*0040*/ 	.byte	0x03, 0x5f
        /*0042*/ 	.short	0x0101


	//----- nvinfo : EIATTR_VRC_CTA_INIT_COUNT
	.align		4
        /*0044*/ 	.byte	0x02, 0x4a
	.zero		1
	.zero		1


	//----- nvinfo : EIATTR_EXIT_INSTR_OFFSETS
	.align		4
        /*0048*/ 	.byte	0x04, 0x1c
        /*004a*/ 	.short	(.L_185 - .L_184)


	//   ....[0]....
.L_184:
        /*004c*/ 	.word	0x00000080


	//   ....[1]....
        /*0050*/ 	.word	0x00000130


	//----- nvinfo : EIATTR_CRS_STACK_SIZE
	.align		4
.L_185:
        /*0054*/ 	.byte	0x04, 0x1e
        /*0056*/ 	.short	(.L_187 - .L_186)
.L_186:
        /*0058*/ 	.word	0x00000000


	//----- nvinfo : EIATTR_CBANK_PARAM_SIZE
	.align		4
.L_187:
        /*005c*/ 	.byte	0x03, 0x19
        /*005e*/ 	.short	0x0010


	//----- nvinfo : EIATTR_PARAM_CBANK
	.align		4
        /*0060*/ 	.byte	0x04, 0x0a
        /*0062*/ 	.short	(.L_189 - .L_188)
	.align		4
.L_188:
        /*0064*/ 	.word	index@(.nv.constant0._Z10set_matrixPfif)
        /*0068*/ 	.short	0x0380
        /*006a*/ 	.short	0x0010


	//----- nvinfo : EIATTR_SW_WAR
	.align		4
.L_189:
        /*006c*/ 	.byte	0x04, 0x36
        /*006e*/ 	.short	(.L_191 - .L_190)
.L_190:
        /*0070*/ 	.word	0x00000008
.L_191:


//--------------------- .nv.callgraph             --------------------------
	.section	.nv.callgraph,"",@"SHT_CUDA_CALLGRAPH"
	.align	4
	.sectionentsize	8
	.align		4
        /*0000*/ 	.word	0x00000000
	.align		4
        /*0004*/ 	.word	0xffffffff
	.align		4
        /*0008*/ 	.word	0x00000000
	.align		4
        /*000c*/ 	.word	0xfffffffe
	.align		4
        /*0010*/ 	.word	0x00000000
	.align		4
        /*0014*/ 	.word	0xfffffffd
	.align		4
        /*0018*/ 	.word	0x00000000
	.align		4
        /*001c*/ 	.word	0xfffffffc


//--------------------- .text._Z21matmul_tiled_registerILi2ELi2EEvPKfS1_Pfi --------------------------
	.section	.text._Z21matmul_tiled_registerILi2ELi2EEvPKfS1_Pfi,"ax",@progbits
	.align	128
        .global         _Z21matmul_tiled_registerILi2ELi2EEvPKfS1_Pfi
        .type           _Z21matmul_tiled_registerILi2ELi2EEvPKfS1_Pfi,@function
        .size           _Z21matmul_tiled_registerILi2ELi2EEvPKfS1_Pfi,(.L_x_31 - _Z21matmul_tiled_registerILi2ELi2EEvPKfS1_Pfi)
        .other          _Z21matmul_tiled_registerILi2ELi2EEvPKfS1_Pfi,@"STO_CUDA_ENTRY STV_DEFAULT"
_Z21matmul_tiled_registerILi2ELi2EEvPKfS1_Pfi:
.text._Z21matmul_tiled_registerILi2ELi2EEvPKfS1_Pfi:
[----:B------:R-:W-:Y:S01]  /*0000*/  LDC R1, c[0x0][0x37c] ;  /* 0x0000df00ff017b82 */ /* 0x000fe20000000800 */
[----:B------:R-:W0:Y:S01]  /*0010*/  LDCU UR7, c[0x0][0x398] ;  /* 0x00007300ff0777ac */ /* 0x000e220008000800 */
[----:B------:R-:W1:Y:S01]  /*0020*/  S2R R20, SR_CTAID.Y ;  /* 0x0000000000147919 */ /* 0x000e620000002600 */
[----:B------:R-:W-:Y:S01]  /*0030*/  HFMA2 R27, -RZ, RZ, 0, 0 ;  /* 0x00000000ff1b7431 */ /* 0x000fe200000001ff */
[----:B------:R-:W-:Y:S01]  /*0040*/  MOV R23, RZ ;  /* 0x000000ff00177202 */ /* 0x000fe20000000f00 */
[----:B------:R-:W-:Y:S01]  /*0050*/  HFMA2 R29, -RZ, RZ, 0, 0 ;  /* 0x00000000ff1d7431 */ /* 0x000fe200000001ff */
[----:B------:R-:W2:Y:S01]  /*0060*/  S2R R21, SR_CTAID.X ;  /* 0x0000000000157919 */ /* 0x000ea20000002500 */
[----:B------:R-:W-:Y:S01]  /*0070*/  MOV R11, RZ ;  /* 0x000000ff000b7202 */ /* 0x000fe20000000f00 */
[----:B------:R-:W3:Y:S01]  /*0080*/  LDCU.64 UR8, c[0x0][0x358] ;  /* 0x00006b00ff0877ac */ /* 0x000ee20008000a00 */
[----:B------:R-:W4:Y:S01]  /*0090*/  S2R R3, SR_TID.Y ;  /* 0x0000000000037919 */ /* 0x000f220000002200 */
[----:B------:R-:W1:Y:S01]  /*00a0*/  S2R R0, SR_TID.X ;  /* 0x0000000000007919 */ /* 0x000e620000002100 */
[----:B0-----:R-:W-:-:S09]  /*00b0*/  UISETP.GE.AND UP0, UPT, UR7, 0x1, UPT ;  /* 0x000000010700788c */ /* 0x001fd2000bf06270 */
[----:B---3--:R-:W-:Y:S05]  /*00c0*/  BRA.U !UP0, `(.L_x_0) ;  /* 0x0000000908847547 */ /* 0x008fea000b800000 */
[----:B------:R-:W0:Y:S01]  /*00d0*/  S2UR UR6, SR_CgaCtaId ;  /* 0x00000000000679c3 */ /* 0x000e220000008800 */
[----:B------:R-:W-:Y:S01]  /*00e0*/  UMOV UR4, 0x400 ;  /* 0x0000040000047882 */ /* 0x000fe20000000000 */
[----:B------:R-:W-:Y:S01]  /*00f0*/  MOV R25, RZ ;  /* 0x000000ff00197202 */ /* 0x000fe20000000f00 */
[----:B------:R-:W-:Y:S01]  /*0100*/  UIADD3 UR5, UPT, UPT, UR4, 0x400, URZ ;  /* 0x0000040004057890 */ /* 0x000fe2000fffe0ff */
[----:B------:R-:W-:Y:S01]  /*0110*/  MOV R27, RZ ;  /* 0x000000ff001b7202 */ /* 0x000fe20000000f00 */
[----:B------:R-:W-:-:S03]  /*0120*/  UIADD3 UR4, UPT, UPT, UR7, 0xf, URZ ;  /* 0x0000000f07047890 */ /* 0x000fc6000fffe0ff */
[----:B------:R-:W3:Y:S01]  /*0130*/  LDC R2, c[0x0][0x360] ;  /* 0x0000d800ff027b82 */ /* 0x000ee20000000800 */
[----:B------:R-:W1:Y:S01]  /*0140*/  LDCU UR10, c[0x0][0x364] ;  /* 0x00006c80ff0a77ac */ /* 0x000e620008000800 */
[----:B------:R-:W-:Y:S02]  /*0150*/  USHF.R.U32.HI UR4, URZ, 0x4, UR4 ;  /* 0x00000004ff047899 */ /* 0x000fe40008011604 */
[----:B0-----:R-:W-:-:S06]  /*0160*/  ULEA UR5, UR6, UR5, 0x18 ;  /* 0x0000000506057291 */ /* 0x001fcc000f8ec0ff */
[----:B-1----:R-:W-:-:S07]  /*0170*/  LEA R24, R0, UR5, 0x3 ;  /* 0x0000000500187c11 */ /* 0x002fce000f8e18ff */
.L_x_7:
[----:B----4-:R-:W-:Y:S01]  /*0180*/  ISETP.GT.U32.AND P0, PT, R3, 0xf, PT ;  /* 0x0000000f0300780c */ /* 0x010fe20003f04070 */
[----:B------:R-:W0:Y:S01]  /*0190*/  LDCU UR7, c[0x0][0x398] ;  /* 0x00007300ff0777ac */ /* 0x000e220008000800 */
[----:B------:R-:W-:Y:S11]  /*01a0*/  BSSY.RECONVERGENT B0, `(.L_x_1) ;  /* 0x0000032000007945 */ /* 0x000ff60003800200 */
[----:B------:R-:W-:Y:S05]  /*01b0*/  @P0 BRA `(.L_x_2) ;  /* 0x0000000000c00947 */ /* 0x000fea0003800000 */
[----:B------:R-:W-:-:S07]  /*01c0*/  MOV R9, R3 ;  /* 0x0000000300097202 */ /* 0x000fce0000000f00 */
.L_x_6:
[----:B------:R-:W-:Y:S01]  /*01d0*/  ISETP.GT.U32.AND P0, PT, R0, 0xf, PT ;  /* 0x0000000f0000780c */ /* 0x000fe20003f04070 */
[----:B------:R-:W-:-:S12]  /*01e0*/  BSSY.RECONVERGENT B1, `(.L_x_3) ;  /* 0x000002a000017945 */ /* 0x000fd80003800200 */
[----:B-1----:R-:W-:Y:S05]  /*01f0*/  @P0 BRA `(.L_x_4) ;  /* 0x0000000000a00947 */ /* 0x002fea0003800000 */
[----:B------:R-:W1:Y:S01]  /*0200*/  S2R R5, SR_CgaCtaId ;  /* 0x0000000000057919 */ /* 0x000e620000008800 */
[----:B------:R-:W4:Y:S01]  /*0210*/  LDCU UR5, c[0x0][0x398] ;  /* 0x00007300ff0577ac */ /* 0x000f220008000800 */
[----:B------:R-:W-:Y:S02]  /*0220*/  MOV R4, 0x400 ;  /* 0x0000040000047802 */ /* 0x000fe40000000f00 */
[-C--:B------:R-:W-:Y:S02]  /*0230*/  LEA R8, R20, R9.reuse, 0x4 ;  /* 0x0000000914087211 */ /* 0x080fe400078e20ff */
[----:B------:R-:W-:Y:S02]  /*0240*/  LEA R10, R25, R9, 0x4 ;  /* 0x00000009190a7211 */ /* 0x000fe400078e20ff */
[-C--:B--2---:R-:W-:Y:S02]  /*0250*/  LEA R17, R21, R0.reuse, 0x4 ;  /* 0x0000000015117211 */ /* 0x084fe400078e20ff */
[----:B------:R-:W-:-:S02]  /*0260*/  LEA R13, R25, R0, 0x4 ;  /* 0x00000000190d7211 */ /* 0x000fc400078e20ff */
[-C--:B------:R-:W-:Y:S02]  /*0270*/  LEA R19, R9, R0.reuse, 0x4 ;  /* 0x0000000009137211 */ /* 0x080fe400078e20ff */
[----:B------:R-:W-:Y:S02]  /*0280*/  IADD3 R4, PT, PT, R4, 0x400, RZ ;  /* 0x0000040004047810 */ /* 0x000fe40007ffe0ff */
[----:B------:R-:W-:Y:S02]  /*0290*/  MOV R16, R0 ;  /* 0x0000000000107202 */ /* 0x000fe40000000f00 */
[----:B------:R-:W-:Y:S01]  /*02a0*/  SHF.L.U32 R19, R19, 0x2, RZ ;  /* 0x0000000213137819 */ /* 0x000fe200000006ff */
[----:B----4-:R-:W-:Y:S02]  /*02b0*/  IMAD R15, R10, UR5, R17 ;  /* 0x000000050a0f7c24 */ /* 0x010fe4000f8e0211 */
[----:B------:R-:W-:Y:S01]  /*02c0*/  IMAD R14, R8, UR5, R13 ;  /* 0x00000005080e7c24 */ /* 0x000fe2000f8e020d */
[----:B-1----:R-:W-:-:S07]  /*02d0*/  LEA R12, R5, R4, 0x18 ;  /* 0x00000004050c7211 */ /* 0x002fce00078ec0ff */
.L_x_5:
[----:B------:R-:W-:Y:S02]  /*02e0*/  VIMNMX R4, PT, PT, R8, R13, !PT ;  /* 0x0000000d08047248 */ /* 0x000fe40007fe0100 */
[----:B------:R-:W-:Y:S02]  /*02f0*/  VIMNMX R18, PT, PT, R10, R17, !PT ;  /* 0x000000110a127248 */ /* 0x000fe40007fe0100 */
[----:B0-----:R-:W-:Y:S02]  /*0300*/  ISETP.GE.AND P0, PT, R4, UR7, PT ;  /* 0x0000000704007c0c */ /* 0x001fe4000bf06270 */
[----:B------:R-:W0:Y:S01]  /*0310*/  LDC.64 R4, c[0x0][0x388] ;  /* 0x0000e200ff047b82 */ /* 0x000e220000000a00 */
[----:B------:R-:W-:Y:S01]  /*0320*/  ISETP.GE.AND P1, PT, R18, UR7, PT ;  /* 0x0000000712007c0c */ /* 0x000fe2000bf26270 */
[----:B------:R-:W-:-:S09]  /*0330*/  HFMA2 R18, -RZ, RZ, 0, 0 ;  /* 0x00000000ff127431 */ /* 0x000fd200000001ff */
[----:B-1----:R-:W1:Y:S01]  /*0340*/  @!P0 LDC.64 R6, c[0x0][0x380] ;  /* 0x0000e000ff068b82 */ /* 0x002e620000000a00 */
[----:B------:R-:W-:Y:S01]  /*0350*/  MOV R22, RZ ;  /* 0x000000ff00167202 */ /* 0x000fe20000000f00 */
[----:B0-----:R-:W-:-:S05]  /*0360*/  IMAD.WIDE R4, R15, 0x4, R4 ;  /* 0x000000040f047825 */ /* 0x001fca00078e0204 */
[----:B------:R-:W2:Y:S01]  /*0370*/  @!P1 LDG.E R22, desc[UR8][R4.64] ;  /* 0x0000000804169981 */ /* 0x000ea2000c1e1900 */
[----:B-1----:R-:W-:-:S05]  /*0380*/  @!P0 IMAD.WIDE.U32 R6, R14, 0x4, R6 ;  /* 0x000000040e068825 */ /* 0x002fca00078e0006 */
[----:B------:R-:W4:Y:S01]  /*0390*/  @!P0 LDG.E R18, desc[UR8][R6.64] ;  /* 0x0000000806128981 */ /* 0x000f22000c1e1900 */
[----:B------:R-:W0:Y:S01]  /*03a0*/  S2UR UR6, SR_CgaCtaId ;  /* 0x00000000000679c3 */ /* 0x000e220000008800 */
[----:B------:R-:W-:Y:S01]  /*03b0*/  UMOV UR5, 0x400 ;  /* 0x0000040000057882 */ /* 0x000fe20000000000 */
[----:B------:R-:W-:Y:S02]  /*03c0*/  IADD3 R26, PT, PT, R12, R19, RZ ;  /* 0x000000130c1a7210 */ /* 0x000fe40007ffe0ff */
[----:B---3--:R-:W-:-:S04]  /*03d0*/  IADD3 R16, PT, PT, R2, R16, RZ ;  /* 0x0000001002107210 */ /* 0x008fc80007ffe0ff */
[----:B------:R-:W-:Y:S01]  /*03e0*/  ISETP.GE.U32.AND P0, PT, R16, 0x10, PT ;  /* 0x000000101000780c */ /* 0x000fe20003f06070 */
[----:B0-----:R-:W-:Y:S01]  /*03f0*/  ULEA UR5, UR6, UR5, 0x18 ;  /* 0x0000000506057291 */ /* 0x001fe2000f8ec0ff */
[C---:B------:R-:W-:Y:S02]  /*0400*/  IADD3 R17, PT, PT, R2.reuse, R17, RZ ;  /* 0x0000001102117210 */ /* 0x040fe40007ffe0ff */
[C---:B------:R-:W-:Y:S02]  /*0410*/  IADD3 R13, PT, PT, R2.reuse, R13, RZ ;  /* 0x0000000d020d7210 */ /* 0x040fe40007ffe0ff */
[C---:B------:R-:W-:Y:S02]  /*0420*/  IADD3 R15, PT, PT, R2.reuse, R15, RZ ;  /* 0x0000000f020f7210 */ /* 0x040fe40007ffe0ff */
[C---:B------:R-:W-:Y:S02]  /*0430*/  IADD3 R14, PT, PT, R2.reuse, R14, RZ ;  /* 0x0000000e020e7210 */ /* 0x040fe40007ffe0ff */
[----:B----4-:R0:W-:Y:S04]  /*0440*/  STS [R19+UR5], R18 ;  /* 0x0000001213007988 */ /* 0x0101e80008000805 */
[----:B--2---:R1:W-:Y:S01]  /*0450*/  STS [R26], R22 ;  /* 0x000000161a007388 */ /* 0x0043e20000000800 */
[----:B0-----:R-:W-:Y:S01]  /*0460*/  LEA R19, R2, R19, 0x2 ;  /* 0x0000001302137211 */ /* 0x001fe200078e10ff */
[----:B------:R-:W-:Y:S06]  /*0470*/  @!P0 BRA `(.L_x_5) ;  /* 0xfffffffc00988947 */ /* 0x000fec000383ffff */
.L_x_4:
[----:B0-----:R-:W-:Y:S05]  /*0480*/  BSYNC.RECONVERGENT B1 ;  /* 0x0000000000017941 */ /* 0x001fea0003800200 */
.L_x_3:
[----:B------:R-:W-:-:S04]  /*0490*/  IADD3 R9, PT, PT, R9, UR10, RZ ;  /* 0x0000000a09097c10 */ /* 0x000fc8000fffe0ff */
[----:B------:R-:W-:-:S13]  /*04a0*/  ISETP.GE.U32.AND P0, PT, R9, 0x10, PT ;  /* 0x000000100900780c */ /* 0x000fda0003f06070 */
[----:B------:R-:W-:Y:S05]  /*04b0*/  @!P0 BRA `(.L_x_6) ;  /* 0xfffffffc00448947 */ /* 0x000fea000383ffff */
.L_x_2:
[----:B0-----:R-:W-:Y:S05]  /*04c0*/  BSYNC.RECONVERGENT B0 ;  /* 0x0000000000007941 */ /* 0x001fea0003800200 */
.L_x_1:
[----:B------:R-:W0:Y:S08]  /*04d0*/  S2UR UR6, SR_CgaCtaId ;  /* 0x00000000000679c3 */ /* 0x000e300000008800 */
[----:B------:R-:W-:Y:S01]  /*04e0*/  BAR.SYNC.DEFER_BLOCKING 0x0 ;  /* 0x0000000000007b1d */ /* 0x000fe20000010000 */
[----:B------:R-:W-:-:S04]  /*04f0*/  IADD3 R25, PT, PT, R25, 0x1, RZ ;  /* 0x0000000119197810 */ /* 0x000fc80007ffe0ff */
[----:B------:R-:W-:Y:S01]  /*0500*/  ISETP.NE.AND P0, PT, R25, UR4, PT ;  /* 0x0000000419007c0c */ /* 0x000fe2000bf05270 */
[----:B------:R-:W-:Y:S02]  /*0510*/  UMOV UR5, 0x400 ;  /* 0x0000040000057882 */ /* 0x000fe40000000000 */
[----:B0-----:R-:W-:Y:S01]  /*0520*/  ULEA UR5, UR6, UR5, 0x18 ;  /* 0x0000000506057291 */ /* 0x001fe2000f8ec0ff */
[----:B------:R-:W-:Y:S04]  /*0530*/  LDS.64 R4, [R24] ;  /* 0x0000000018047984 */ /* 0x000fe80000000a00 */
[----:B------:R-:W-:Y:S01]  /*0540*/  LDS.64 R6, [R24+0x40] ;  /* 0x0000400018067984 */ /* 0x000fe20000000a00 */
[----:B-1----:R-:W-:-:S03]  /*0550*/  LEA R26, R3, UR5, 0x7 ;  /* 0x00000005031a7c11 */ /* 0x002fc6000f8e38ff */
[----:B------:R-:W-:Y:S04]  /*0560*/  LDS.64 R8, [R24+0x80] ;  /* 0x0000800018087984 */ /* 0x000fe80000000a00 */
[----:B------:R-:W0:Y:S04]  /*0570*/  LDS.128 R12, [R26] ;  /* 0x000000001a0c7984 */ /* 0x000e280000000c00 */
[----:B------:R-:W1:Y:S01]  /*0580*/  LDS.128 R16, [R26+0x40] ;  /* 0x000040001a107984 */ /* 0x000e620000000c00 */
[----:B0-----:R-:W-:Y:S01]  /*0590*/  FFMA R10, R4, R12, R23 ;  /* 0x0000000c040a7223 */ /* 0x001fe20000000017 */
[----:B------:R-:W-:-:S02]  /*05a0*/  FFMA R12, R12, R5, R27 ;  /* 0x000000050c0c7223 */ /* 0x000fc4000000001b */
[----:B------:R-:W0:Y:S01]  /*05b0*/  LDS.64 R22, [R24+0xc0] ;  /* 0x0000c00018167984 */ /* 0x000e220000000a00 */
[----:B-1----:R-:W-:Y:S01]  /*05c0*/  FFMA R4, R4, R16, R29 ;  /* 0x0000001004047223 */ /* 0x002fe2000000001d */
[----:B------:R-:W-:Y:S01]  /*05d0*/  FFMA R16, R16, R5, R11 ;  /* 0x0000000510107223 */ /* 0x000fe2000000000b */
[CC--:B------:R-:W-:Y:S01]  /*05e0*/  FFMA R27, R6.reuse, R13.reuse, R10 ;  /* 0x0000000d061b7223 */ /* 0x0c0fe2000000000a */
[C---:B------:R-:W-:Y:S01]  /*05f0*/  FFMA R12, R7.reuse, R13, R12 ;  /* 0x0000000d070c7223 */ /* 0x040fe2000000000c */
[-C--:B------:R-:W-:Y:S01]  /*0600*/  FFMA R5, R6, R17.reuse, R4 ;  /* 0x0000001106057223 */ /* 0x080fe20000000004 */
[----:B------:R-:W-:Y:S01]  /*0610*/  FFMA R10, R7, R17, R16 ;  /* 0x00000011070a7223 */ /* 0x000fe20000000010 */
[CC--:B------:R-:W-:Y:S01]  /*0620*/  FFMA R27, R8.reuse, R14.reuse, R27 ;  /* 0x0000000e081b7223 */ /* 0x0c0fe2000000001b */
[C---:B------:R-:W-:Y:S01]  /*0630*/  FFMA R14, R9.reuse, R14, R12 ;  /* 0x0000000e090e7223 */ /* 0x040fe2000000000c */
[-C--:B------:R-:W-:Y:S01]  /*0640*/  FFMA R16, R8, R18.reuse, R5 ;  /* 0x0000001208107223 */ /* 0x080fe20000000005 */
[----:B------:R-:W-:Y:S01]  /*0650*/  LDS.64 R12, [R24+0x100] ;  /* 0x00010000180c7984 */ /* 0x000fe20000000a00 */
[----:B------:R-:W-:-:S03]  /*0660*/  FFMA R18, R9, R18, R10 ;  /* 0x0000001209127223 */ /* 0x000fc6000000000a */
[----:B------:R-:W1:Y:S04]  /*0670*/  LDS.128 R4, [R26+0x10] ;  /* 0x000010001a047984 */ /* 0x000e680000000c00 */
[----:B------:R-:W4:Y:S01]  /*0680*/  LDS.128 R8, [R26+0x50] ;  /* 0x000050001a087984 */ /* 0x000f220000000c00 */
[CC--:B0-----:R-:W-:Y:S01]  /*0690*/  FFMA R27, R22.reuse, R15.reuse, R27 ;  /* 0x0000000f161b7223 */ /* 0x0c1fe2000000001b */
[C---:B------:R-:W-:Y:S01]  /*06a0*/  FFMA R29, R23.reuse, R15, R14 ;  /* 0x0000000f171d7223 */ /* 0x040fe2000000000e */
[-C--:B------:R-:W-:Y:S01]  /*06b0*/  FFMA R22, R22, R19.reuse, R16 ;  /* 0x0000001316167223 */ /* 0x080fe20000000010 */
[----:B------:R-:W0:Y:S01]  /*06c0*/  LDS.64 R14, [R24+0x140] ;  /* 0x00014000180e7984 */ /* 0x000e220000000a00 */
[----:B------:R-:W-:-:S03]  /*06d0*/  FFMA R19, R23, R19, R18 ;  /* 0x0000001317137223 */ /* 0x000fc60000000012 */
[----:B------:R-:W5:Y:S01]  /*06e0*/  LDS.64 R16, [R24+0x180] ;  /* 0x0001800018107984 */ /* 0x000f620000000a00 */
[----:B-1----:R-:W-:Y:S01]  /*06f0*/  FFMA R27, R12, R4, R27 ;  /* 0x000000040c1b7223 */ /* 0x002fe2000000001b */
[-C--:B------:R-:W-:Y:S01]  /*0700*/  FFMA R4, R4, R13.reuse, R29 ;  /* 0x0000000d04047223 */ /* 0x080fe2000000001d */
[----:B----4-:R-:W-:Y:S01]  /*0710*/  FFMA R12, R12, R8, R22 ;  /* 0x000000080c0c7223 */ /* 0x010fe20000000016 */
[----:B------:R-:W-:Y:S01]  /*0720*/  FFMA R8, R8, R13, R19 ;  /* 0x0000000d08087223 */ /* 0x000fe20000000013 */
[----:B------:R-:W1:Y:S01]  /*0730*/  LDS.64 R22, [R24+0x1c0] ;  /* 0x0001c00018167984 */ /* 0x000e620000000a00 */
[CC--:B0-----:R-:W-:Y:S01]  /*0740*/  FFMA R27, R14.reuse, R5.reuse, R27 ;  /* 0x000000050e1b7223 */ /* 0x0c1fe2000000001b */
[C---:B------:R-:W-:Y:S01]  /*0750*/  FFMA R4, R15.reuse, R5, R4 ;  /* 0x000000050f047223 */ /* 0x040fe20000000004 */
[-C--:B------:R-:W-:Y:S01]  /*0760*/  FFMA R5, R14, R9.reuse, R12 ;  /* 0x000000090e057223 */ /* 0x080fe2000000000c */
[----:B------:R-:W-:Y:S01]  /*0770*/  FFMA R18, R15, R9, R8 ;  /* 0x000000090f127223 */ /* 0x000fe20000000008 */
[CC--:B-----5:R-:W-:Y:S01]  /*0780*/  FFMA R9, R16.reuse, R6.reuse, R27 ;  /* 0x0000000610097223 */ /* 0x0e0fe2000000001b */
[C---:B------:R-:W-:Y:S01]  /*0790*/  FFMA R6, R17.reuse, R6, R4 ;  /* 0x0000000611067223 */ /* 0x040fe20000000004 */
[-C--:B------:R-:W-:Y:S01]  /*07a0*/  FFMA R8, R16, R10.reuse, R5 ;  /* 0x0000000a10087223 */ /* 0x080fe20000000005 */
[----:B------:R-:W-:Y:S01]  /*07b0*/  LDS.128 R12, [R26+0x20] ;  /* 0x000020001a0c7984 */ /* 0x000fe20000000c00 */
[----:B------:R-:W-:-:S03]  /*07c0*/  FFMA R10, R17, R10, R18 ;  /* 0x0000000a110a7223 */ /* 0x000fc60000000012 */
[----:B------:R-:W0:Y:S04]  /*07d0*/  LDS.64 R4, [R24+0x200] ;  /* 0x0002000018047984 */ /* 0x000e280000000a00 */
[----:B------:R-:W4:Y:S01]  /*07e0*/  LDS.128 R16, [R26+0x60] ;  /* 0x000060001a107984 */ /* 0x000f220000000c00 */
[CC--:B-1----:R-:W-:Y:S01]  /*07f0*/  FFMA R27, R22.reuse, R7.reuse, R9 ;  /* 0x00000007161b7223 */ /* 0x0c2fe20000000009 */
[C---:B------:R-:W-:Y:S01]  /*0800*/  FFMA R29, R23.reuse, R7, R6 ;  /* 0x00000007171d7223 */ /* 0x040fe20000000006 */
[-C--:B------:R-:W-:Y:S01]  /*0810*/  FFMA R22, R22, R11.reuse, R8 ;  /* 0x0000000b16167223 */ /* 0x080fe20000000008 */
[----:B------:R-:W1:Y:S01]  /*0820*/  LDS.64 R6, [R24+0x240] ;  /* 0x0002400018067984 */ /* 0x000e620000000a00 */
[----:B------:R-:W-:-:S03]  /*0830*/  FFMA R11, R23, R11, R10 ;  /* 0x0000000b170b7223 */ /* 0x000fc6000000000a */
[----:B------:R-:W5:Y:S01]  /*0840*/  LDS.64 R8, [R24+0x280] ;  /* 0x0002800018087984 */ /* 0x000f620000000a00 */
[----:B0-----:R-:W-:Y:S01]  /*0850*/  FFMA R27, R4, R12, R27 ;  /* 0x0000000c041b7223 */ /* 0x001fe2000000001b */
[-C--:B------:R-:W-:Y:S01]  /*0860*/  FFMA R10, R12, R5.reuse, R29 ;  /* 0x000000050c0a7223 */ /* 0x080fe2000000001d */
[----:B----4-:R-:W-:Y:S01]  /*0870*/  FFMA R4, R4, R16, R22 ;  /* 0x0000001004047223 */ /* 0x010fe20000000016 */
[----:B------:R-:W-:Y:S01]  /*0880*/  FFMA R16, R16, R5, R11 ;  /* 0x0000000510107223 */ /* 0x000fe2000000000b */
[----:B------:R-:W0:Y:S01]  /*0890*/  LDS.64 R22, [R24+0x2c0] ;  /* 0x0002c00018167984 */ /* 0x000e220000000a00 */
[CC--:B-1----:R-:W-:Y:S01]  /*08a0*/  FFMA R11, R6.reuse, R13.reuse, R27 ;  /* 0x0000000d060b7223 */ /* 0x0c2fe2000000001b */
[C---:B------:R-:W-:Y:S01]  /*08b0*/  FFMA R10, R7.reuse, R13, R10 ;  /* 0x0000000d070a7223 */ /* 0x040fe2000000000a */
[-C--:B------:R-:W-:Y:S01]  /*08c0*/  FFMA R27, R6, R17.reuse, R4 ;  /* 0x00000011061b7223 */ /* 0x080fe20000000004 */
[----:B------:R-:W-:Y:S01]  /*08d0*/  FFMA R28, R7, R17, R16 ;  /* 0x00000011071c7223 */ /* 0x000fe20000000010 */
[CC--:B-----5:R-:W-:Y:S01]  /*08e0*/  FFMA R17, R8.reuse, R14.reuse, R11 ;  /* 0x0000000e08117223 */ /* 0x0e0fe2000000000b */
[C---:B------:R-:W-:Y:S01]  /*08f0*/  FFMA R14, R9.reuse, R14, R10 ;  /* 0x0000000e090e7223 */ /* 0x040fe2000000000a */
[----:B------:R-:W-:Y:S01]  /*0900*/  LDS.64 R12, [R24+0x300] ;  /* 0x00030000180c7984 */ /* 0x000fe20000000a00 */
[-C--:B------:R-:W-:Y:S01]  /*0910*/  FFMA R16, R8, R18.reuse, R27 ;  /* 0x0000001208107223 */ /* 0x080fe2000000001b */
[----:B------:R-:W-:-:S02]  /*0920*/  FFMA R18, R9, R18, R28 ;  /* 0x0000001209127223 */ /* 0x000fc4000000001c */
[----:B------:R-:W1:Y:S04]  /*0930*/  LDS.128 R4, [R26+0x30] ;  /* 0x000030001a047984 */ /* 0x000e680000000c00 */
[----:B------:R-:W4:Y:S01]  /*0940*/  LDS.128 R8, [R26+0x70] ;  /* 0x000070001a087984 */ /* 0x000f220000000c00 */
[CC--:B0-----:R-:W-:Y:S01]  /*0950*/  FFMA R27, R22.reuse, R15.reuse, R17 ;  /* 0x0000000f161b7223 */ /* 0x0c1fe20000000011 */
[C---:B------:R-:W-:Y:S01]  /*0960*/  FFMA R29, R23.reuse, R15, R14 ;  /* 0x0000000f171d7223 */ /* 0x040fe2000000000e */
[-C--:B------:R-:W-:Y:S01]  /*0970*/  FFMA R22, R22, R19.reuse, R16 ;  /* 0x0000001316167223 */ /* 0x080fe20000000010 */
[----:B------:R-:W0:Y:S01]  /*0980*/  LDS.64 R14, [R24+0x340] ;  /* 0x00034000180e7984 */ /* 0x000e220000000a00 */
[----:B------:R-:W-:-:S03]  /*0990*/  FFMA R23, R23, R19, R18 ;  /* 0x0000001317177223 */ /* 0x000fc60000000012 */
[----:B------:R-:W5:Y:S04]  /*09a0*/  LDS.64 R16, [R24+0x380] ;  /* 0x0003800018107984 */ /* 0x000f680000000a00 */
[----:B------:R-:W2:Y:S01]  /*09b0*/  LDS.64 R18, [R24+0x3c0] ;  /* 0x0003c00018127984 */ /* 0x000ea20000000a00 */
[----:B-1----:R-:W-:Y:S01]  /*09c0*/  FFMA R27, R12, R4, R27 ;  /* 0x000000040c1b7223 */ /* 0x002fe2000000001b */
[-C--:B------:R-:W-:Y:S01]  /*09d0*/  FFMA R4, R4, R13.reuse, R29 ;  /* 0x0000000d04047223 */ /* 0x080fe2000000001d */
[----:B----4-:R-:W-:Y:S01]  /*09e0*/  FFMA R22, R12, R8, R22 ;  /* 0x000000080c167223 */ /* 0x010fe20000000016 */
[----:B------:R-:W-:Y:S01]  /*09f0*/  FFMA R8, R8, R13, R23 ;  /* 0x0000000d08087223 */ /* 0x000fe20000000017 */
[CC--:B0-----:R-:W-:Y:S01]  /*0a00*/  FFMA R27, R14.reuse, R5.reuse, R27 ;  /* 0x000000050e1b7223 */ /* 0x0c1fe2000000001b */
[C---:B------:R-:W-:Y:S01]  /*0a10*/  FFMA R4, R15.reuse, R5, R4 ;  /* 0x000000050f047223 */ /* 0x040fe20000000004 */
[-C--:B------:R-:W-:Y:S01]  /*0a20*/  FFMA R5, R14, R9.reuse, R22 ;  /* 0x000000090e057223 */ /* 0x080fe20000000016 */
[----:B------:R-:W-:Y:S01]  /*0a30*/  FFMA R8, R15, R9, R8 ;  /* 0x000000090f087223 */ /* 0x000fe20000000008 */
[CC--:B-----5:R-:W-:Y:S01]  /*0a40*/  FFMA R27, R16.reuse, R6.reuse, R27 ;  /* 0x00000006101b7223 */ /* 0x0e0fe2000000001b */
[C---:B------:R-:W-:Y:S01]  /*0a50*/  FFMA R4, R17.reuse, R6, R4 ;  /* 0x0000000611047223 */ /* 0x040fe20000000004 */
[-C--:B------:R-:W-:Y:S01]  /*0a60*/  FFMA R16, R16, R10.reuse, R5 ;  /* 0x0000000a10107223 */ /* 0x080fe20000000005 */
[----:B------:R-:W-:Y:S01]  /*0a70*/  FFMA R8, R17, R10, R8 ;  /* 0x0000000a11087223 */ /* 0x000fe20000000008 */
[CC--:B--2---:R-:W-:Y:S01]  /*0a80*/  FFMA R23, R18.reuse, R7.reuse, R27 ;  /* 0x0000000712177223 */ /* 0x0c4fe2000000001b */
[C---:B------:R-:W-:Y:S01]  /*0a90*/  FFMA R27, R19.reuse, R7, R4 ;  /* 0x00000007131b7223 */ /* 0x040fe20000000004 */
[-C--:B------:R-:W-:Y:S01]  /*0aa0*/  FFMA R29, R18, R11.reuse, R16 ;  /* 0x0000000b121d7223 */ /* 0x080fe20000000010 */
[----:B------:R-:W-:Y:S01]  /*0ab0*/  FFMA R11, R19, R11, R8 ;  /* 0x0000000b130b7223 */ /* 0x000fe20000000008 */
[----:B------:R-:W-:Y:S06]  /*0ac0*/  BAR.SYNC.DEFER_BLOCKING 0x0 ;  /* 0x0000000000007b1d */ /* 0x000fec0000010000 */
[----:B------:R-:W-:Y:S05]  /*0ad0*/  @P0 BRA `(.L_x_7) ;  /* 0xfffffff400a80947 */ /* 0x000fea000383ffff */
.L_x_0:
[----:B------:R-:W0:Y:S01]  /*0ae0*/  LDCU UR5, c[0x0][0x398] ;  /* 0x00007300ff0577ac */ /* 0x000e220008000800 */
[----:B-12---:R-:W-:Y:S02]  /*0af0*/  LEA R0, R21, R0, 0x3 ;  /* 0x0000000015007211 */ /* 0x006fe400078e18ff */
[----:B----4-:R-:W-:Y:S02]  /*0b00*/  LEA R9, R20, R3, 0x3 ;  /* 0x0000000314097211 */ /* 0x010fe400078e18ff */
[----:B------:R-:W-:Y:S02]  /*0b10*/  SHF.L.U32 R0, R0, 0x1, RZ ;  /* 0x0000000100007819 */ /* 0x000fe400000006ff */
[----:B------:R-:W-:Y:S02]  /*0b20*/  SHF.L.U32 R9, R9, 0x1, RZ ;  /* 0x0000000109097819 */ /* 0x000fe400000006ff */
[----:B------:R-:W-:Y:S02]  /*0b30*/  IADD3 R8, PT, PT, R0, 0x1, RZ ;  /* 0x0000000100087810 */ /* 0x000fe40007ffe0ff */
[----:B------:R-:W-:-:S02]  /*0b40*/  IADD3 R13, PT, PT, R9, 0x1, RZ ;  /* 0x00000001090d7810 */ /* 0x000fc40007ffe0ff */
[C---:B------:R-:W-:Y:S02]  /*0b50*/  VIMNMX R3, PT, PT, R9.reuse, R8, !PT ;  /* 0x0000000809037248 */ /* 0x040fe40007fe0100 */
[C---:B---3--:R-:W-:Y:S02]  /*0b60*/  VIMNMX R2, PT, PT, R9.reuse, R0, !PT ;  /* 0x0000000009027248 */ /* 0x048fe40007fe0100 */
[-C--:B------:R-:W-:Y:S01]  /*0b70*/  VIMNMX R8, PT, PT, R8, R13.reuse, !PT ;  /* 0x0000000d08087248 */ /* 0x080fe20007fe0100 */
[----:B0-----:R-:W-:Y:S01]  /*0b80*/  IMAD R9, R9, UR5, RZ ;  /* 0x0000000509097c24 */ /* 0x001fe2000f8e02ff */
[----:B------:R-:W-:Y:S02]  /*0b90*/  ISETP.GE.AND P2, PT, R3, UR5, PT ;  /* 0x0000000503007c0c */ /* 0x000fe4000bf46270 */
[----:B------:R-:W-:Y:S02]  /*0ba0*/  VIMNMX R3, PT, PT, R0, R13, !PT ;  /* 0x0000000d00037248 */ /* 0x000fe40007fe0100 */
[----:B------:R-:W-:-:S02]  /*0bb0*/  ISETP.GE.AND P0, PT, R2, UR5, PT ;  /* 0x0000000502007c0c */ /* 0x000fc4000bf06270 */
[----:B------:R-:W-:Y:S02]  /*0bc0*/  ISETP.GE.AND P1, PT, R3, UR5, PT ;  /* 0x0000000503007c0c */ /* 0x000fe4000bf26270 */
[----:B------:R-:W-:-:S05]  /*0bd0*/  IADD3 R15, PT, PT, R9, UR5, RZ ;  /* 0x00000005090f7c10 */ /* 0x000fca000fffe0ff */
[----:B------:R-:W0:Y:S01]  /*0be0*/  @!P2 LDC.64 R2, c[0x0][0x390] ;  /* 0x0000e400ff02ab82 */ /* 0x000e220000000a00 */
[----:B------:R-:W-:Y:S02]  /*0bf0*/  @!P2 SHF.R.S32.HI R10, RZ, 0x1f, R0 ;  /* 0x0000001fff0aa819 */ /* 0x000fe40000011400 */
[CC--:B------:R-:W-:Y:S02]  /*0c00*/  @!P2 IADD3 R12, P3, PT, R0.reuse, R9.reuse, RZ ;  /* 0x00000009000ca210 */ /* 0x0c0fe40007f7e0ff */
[C---:B------:R-:W-:Y:S02]  /*0c10*/  @!P0 IADD3 R13, PT, PT, R0.reuse, R9, RZ ;  /* 0x00000009000d8210 */ /* 0x040fe40007ffe0ff */
[----:B------:R-:W-:Y:S01]  /*0c20*/  @!P2 LEA.HI.X.SX32 R10, R9, R10, 0x1, P3 ;  /* 0x0000000a090aa211 */ /* 0x000fe200018f0eff */
[----:B------:R-:W1:Y:S01]  /*0c30*/  @!P0 LDC.64 R6, c[0x0][0x390] ;  /* 0x0000e400ff068b82 */ /* 0x000e620000000a00 */
[----:B------:R-:W-:-:S07]  /*0c40*/  @!P1 IADD3 R9, PT, PT, R0, R15, RZ ;  /* 0x0000000f00099210 */ /* 0x000fce0007ffe0ff */
[----:B------:R-:W2:Y:S01]  /*0c50*/  @!P1 LDC.64 R4, c[0x0][0x390] ;  /* 0x0000e400ff049b82 */ /* 0x000ea20000000a00 */
[----:B0-----:R-:W-:-:S04]  /*0c60*/  @!P2 LEA R2, P3, R12, R2, 0x2 ;  /* 0x000000020c02a211 */ /* 0x001fc800078610ff */
[----:B------:R-:W-:Y:S02]  /*0c70*/  @!P2 LEA.HI.X R3, R12, R3, R10, 0x2, P3 ;  /* 0x000000030c03a211 */ /* 0x000fe400018f140a */
[----:B------:R-:W-:Y:S01]  /*0c80*/  ISETP.GE.AND P3, PT, R8, UR5, PT ;  /* 0x0000000508007c0c */ /* 0x000fe2000bf66270 */
[----:B-1----:R-:W-:-:S05]  /*0c90*/  @!P0 IMAD.WIDE R6, R13, 0x4, R6 ;  /* 0x000000040d068825 */ /* 0x002fca00078e0206 */
[----:B------:R0:W-:Y:S01]  /*0ca0*/  @!P0 STG.E desc[UR8][R6.64], R23 ;  /* 0x0000001706008986 */ /* 0x0001e2000c101908 */
[----:B--2---:R-:W-:-:S03]  /*0cb0*/  @!P1 IMAD.WIDE R4, R9, 0x4, R4 ;  /* 0x0000000409049825 */ /* 0x004fc600078e0204 */
[----:B------:R0:W-:Y:S04]  /*0cc0*/  @!P2 STG.E desc[UR8][R2.64+0x4], R27 ;  /* 0x0000041b0200a986 */ /* 0x0001e8000c101908 */
[----:B------:R0:W-:Y:S01]  /*0cd0*/  @!P1 STG.E desc[UR8][R4.64], R29 ;  /* 0x0000001d04009986 */ /* 0x0001e2000c101908 */
[----:B------:R-:W-:Y:S05]  /*0ce0*/  @P3 EXIT ;  /* 0x000000000000394d */ /* 0x000fea0003800000 */
[----:B------:R-:W1:Y:S01]  /*0cf0*/  LDCU.64 UR4, c[0x0][0x390] ;  /* 0x00007200ff0477ac */ /* 0x000e620008000a00 */
[----:B0-----:R-:W-:Y:S02]  /*0d00*/  SHF.R.S32.HI R3, RZ, 0x1f, R15 ;  /* 0x0000001fff037819 */ /* 0x001fe4000001140f */
[----:B------:R-:W-:-:S04]  /*0d10*/  IADD3 R15, P0, PT, R0, R15, RZ ;  /* 0x0000000f000f7210 */ /* 0x000fc80007f1e0ff */
[----:B------:R-:W-:Y:S02]  /*0d20*/  LEA.HI.X.SX32 R0, R0, R3, 0x1, P0 ;  /* 0x0000000300007211 */ /* 0x000fe400000f0eff */
[----:B-1----:R-:W-:-:S04]  /*0d30*/  LEA R2, P0, R15, UR4, 0x2 ;  /* 0x000000040f027c11 */ /* 0x002fc8000f8010ff */
[----:B------:R-:W-:-:S05]  /*0d40*/  LEA.HI.X R3, R15, UR5, R0, 0x2, P0 ;  /* 0x000000050f037c11 */ /* 0x000fca00080f1400 */
[----:B------:R-:W-:Y:S01]  /*0d50*/  STG.E desc[UR8][R2.64+0x4], R11 ;  /* 0x0000040b02007986 */ /* 0x000fe2000c101908 */
[----:B------:R-:W-:Y:S05]  /*0d60*/  EXIT ;  /* 0x000000000000794d */ /* 0x000fea0003800000 */
.L_x_8:
[----:B------:R-:W-:-:S00]  /*0d70*/  BRA `(.L_x_8) ;  /* 0xfffffffc00fc7947 */ /* 0x000fc0000383ffff */
[----:B------:R-:W-:-:S00]  /*0d80*/  NOP ;  /* 0x0000000000007918 */ /* 0x000fc00000000000 */
[----:B------:R-:W-:-:S00]  /*0d90*/  NOP ;  /* 0x0000000000007918 */ /* 0x000fc00000000000 */
[----:B------:R-:W-:-:S00]  /*0da0*/  NOP ;  /* 0x0000000000007918 */ /* 0x000fc00000000000 */
[----:B------:R-:W-:-:S00]  /*0db0*/  NOP ;  /* 0x0000000000007918 */ /* 0x000fc00000000000 */
[----:B------:R-:W-:-:S00]  /*0dc0*/  NOP ;  /* 0x0000000000007918 */ /* 0x000fc00000000000 */
[----:B------:R-:W-:-:S00]  /*0dd0*/  NOP ;  /* 0x0000000000007918 */ /* 0x000fc00000000000 */
[----:B------:R-:W-:-:S00]  /*0de0*/  NOP ;  /* 0x0000000000007918 */ /* 0x000fc00000000000 */
[----:B------:R-:W-:-:S00]  /*0df0*/  NOP ;  /* 0x0000000000007918 */ /* 0x000fc00000000000 */
.L_x_31:


//--------------------- .text._Z9matmul_BtPKfS0_Pfi --------------------------
	.section	.text._Z9matmul_BtPKfS0_Pfi,"ax",@progbits
	.align	128
        .global         _Z9matmul_BtPKfS0_Pfi
        .type           _Z9matmul_BtPKfS0_Pfi,@function
        .size           _Z9matmul_BtPKfS0_Pfi,(.L_x_32 - _Z9matmul_BtPKfS0_Pfi)
        .other          _Z9matmul_BtPKfS0_Pfi,@"STO_CUDA_ENTRY STV_DEFAULT"
_Z9matmul_BtPKfS0_Pfi:
.text._Z9matmul_BtPKfS0_Pfi:
[----:B------:R-:W-:Y:S01]  /*0000*/  LDC R1, c[0x0][0x37c] ;  /* 0x0000df00ff017b82 */ /* 0x000fe20000000800 */
[----:B------:R-:W0:Y:S07]  /*0010*/  S2R R0, SR_TID.Y ;  /* 0x0000000000007919 */ /* 0x000e2e0000002200 */
[----:B------:R-:W0:Y:S01]  /*0020*/  S2UR UR4, SR_CTAID.Y ;  /* 0x00000000000479c3 */ /* 0x000e220000002600 */
[----:B------:R-:W1:Y:S01]  /*0030*/  LDCU UR12, c[0x0][0x398] ;  /* 0x00007300ff0c77ac */ /* 0x000e620008000800 */
[----:B------:R-:W2:Y:S06]  /*0040*/  S2R R3, SR_TID.X ;  /* 0x0000000000037919 */ /* 0x000eac0000002100 */
[----:B------:R-:W0:Y:S08]  /*0050*/  LDC R7, c[0x0][0x364] ;  /* 0x0000d900ff077b82 */ /* 0x000e300000000800 */
[----:B------:R-:W2:Y:S08]  /*0060*/  S2UR UR5, SR_CTAID.X ;  /* 0x00000000000579c3 */ /* 0x000eb00000002500 */
[----:B------:R-:W2:Y:S01]  /*0070*/  LDC R2, c[0x0][0x360] ;  /* 0x0000d800ff027b82 */ /* 0x000ea20000000800 */
[----:B0-----:R-:W-:-:S02]  /*0080*/  IMAD R7, R7, UR4, R0 ;  /* 0x0000000407077c24 */ /* 0x001fc4000f8e0200 */
[----:B--2---:R-:W-:-:S05]  /*0090*/  IMAD R0, R2, UR5, R3 ;  /* 0x0000000502007c24 */ /* 0x004fca000f8e0203 */
[----:B------:R-:W-:-:S04]  /*00a0*/  VIMNMX R2, PT, PT, R7, R0, !PT ;  /* 0x0000000007027248 */ /* 0x000fc80007fe0100 */
[----:B-1----:R-:W-:-:S13]  /*00b0*/  ISETP.GE.AND P0, PT, R2, UR12, PT ;  /* 0x0000000c02007c0c */ /* 0x002fda000bf06270 */
[----:B------:R-:W-:Y:S05]  /*00c0*/  @P0 EXIT ;  /* 0x000000000000094d */ /* 0x000fea0003800000 */
[----:B------:R-:W-:Y:S01]  /*00d0*/  UISETP.GE.U32.AND UP0, UPT, UR12, 0x10, UPT ;  /* 0x000000100c00788c */ /* 0x000fe2000bf06070 */
[----:B------:R-:W-:Y:S02]  /*00e0*/  HFMA2 R15, -RZ, RZ, 0, 0 ;  /* 0x00000000ff0f7431 */ /* 0x000fe400000001ff */
[----:B------:R-:W-:Y:S01]  /*00f0*/  IMAD R7, R7, UR12, RZ ;  /* 0x0000000c07077c24 */ /* 0x000fe2000f8e02ff */
[----:B------:R-:W-:Y:S02]  /*0100*/  ULOP3.LUT UR8, UR12, 0xf, URZ, 0xc0, !UPT ;  /* 0x0000000f0c087892 */ /* 0x000fe4000f8ec0ff */
[----:B------:R-:W-:Y:S01]  /*0110*/  IMAD R6, R0, UR12, RZ ;  /* 0x0000000c00067c24 */ /* 0x000fe2000f8e02ff */
[----:B------:R-:W-:Y:S01]  /*0120*/  UMOV UR4, URZ ;  /* 0x000000ff00047c82 */ /* 0x000fe20008000000 */
[----:B------:R-:W0:Y:S01]  /*0130*/  LDCU.64 UR10, c[0x0][0x358] ;  /* 0x00006b00ff0a77ac */ /* 0x000e220008000a00 */
[----:B------:R-:W-:Y:S07]  /*0140*/  BRA.U !UP0, `(.L_x_9) ;  /* 0x0000000508107547 */ /* 0x000fee000b800000 */
[----:B------:R-:W1:Y:S01]  /*0150*/  LDC.64 R2, c[0x0][0x380] ;  /* 0x0000e000ff027b82 */ /* 0x000e620000000a00 */
[----:B------:R-:W2:Y:S01]  /*0160*/  LDCU.64 UR6, c[0x0][0x388] ;  /* 0x00007100ff0677ac */ /* 0x000ea20008000a00 */
[----:B------:R-:W-:Y:S02]  /*0170*/  MOV R15, RZ ;  /* 0x000000ff000f7202 */ /* 0x000fe40000000f00 */
[----:B------:R-:W-:Y:S01]  /*0180*/  MOV R8, R6 ;  /* 0x0000000600087202 */ /* 0x000fe20000000f00 */
[----:B------:R-:W-:-:S04]  /*0190*/  ULOP3.LUT UR4, UR12, 0x7ffffff0, URZ, 0xc0, !UPT ;  /* 0x7ffffff00c047892 */ /* 0x000fc8000f8ec0ff */
[----:B------:R-:W-:Y:S02]  /*01a0*/  UIADD3 UR9, UPT, UPT, -UR4, URZ, URZ ;  /* 0x000000ff04097290 */ /* 0x000fe4000fffe1ff */
[----:B--2---:R-:W-:-:S04]  /*01b0*/  UIADD3 UR5, UP0, UPT, UR6, 0x20, URZ ;  /* 0x0000002006057890 */ /* 0x004fc8000ff1e0ff */
[----:B------:R-:W-:Y:S01]  /*01c0*/  UIADD3.X UR6, UPT, UPT, URZ, UR7, URZ, UP0, !UPT ;  /* 0x00000007ff067290 */ /* 0x000fe200087fe4ff */
[----:B-1----:R-:W-:-:S03]  /*01d0*/  IMAD.WIDE.U32 R2, R7, 0x4, R2 ;  /* 0x0000000407027825 */ /* 0x002fc600078e0002 */
[----:B------:R-:W-:-:S04]  /*01e0*/  IADD3 R4, P0, PT, R2, 0x20, RZ ;  /* 0x0000002002047810 */ /* 0x000fc80007f1e0ff */
[----:B------:R-:W-:-:S09]  /*01f0*/  IADD3.X R5, PT, PT, RZ, R3, RZ, P0, !PT ;  /* 0x00000003ff057210 */ /* 0x000fd200007fe4ff */
.L_x_10:
[----:B------:R-:W-:Y:S01]  /*0200*/  MOV R2, UR5 ;  /* 0x0000000500027c02 */ /* 0x000fe20008000f00 */
[----:B0-----:R-:W2:Y:S01]  /*0210*/  LDG.E R16, desc[UR10][R4.64+-0x20] ;  /* 0xffffe00a04107981 */ /* 0x001ea2000c1e1900 */
[----:B------:R-:W-:-:S03]  /*0220*/  MOV R3, UR6 ;  /* 0x0000000600037c02 */ /* 0x000fc60008000f00 */
[----:B------:R-:W3:Y:S01]  /*0230*/  LDG.E R18, desc[UR10][R4.64+-0x1c] ;  /* 0xffffe40a04127981 */ /* 0x000ee2000c1e1900 */
[----:B------:R-:W-:-:S03]  /*0240*/  IMAD.WIDE R2, R8, 0x4, R2 ;  /* 0x0000000408027825 */ /* 0x000fc600078e0202 */
[----:B------:R-:W4:Y:S04]  /*0250*/  LDG.E R19, desc[UR10][R4.64+-0x18] ;  /* 0xffffe80a04137981 */ /* 0x000f28000c1e1900 */
[----:B------:R-:W2:Y:S04]  /*0260*/  LDG.E R17, desc[UR10][R2.64+-0x20] ;  /* 0xffffe00a02117981 */ /* 0x000ea8000c1e1900 */
[----:B------:R-:W3:Y:S04]  /*0270*/  LDG.E R25, desc[UR10][R2.64+-0x1c] ;  /* 0xffffe40a02197981 */ /* 0x000ee8000c1e1900 */
[----:B------:R-:W4:Y:S04]  /*0280*/  LDG.E R20, desc[UR10][R2.64+-0x18] ;  /* 0xffffe80a02147981 */ /* 0x000f28000c1e1900 */
[----:B------:R-:W5:Y:S04]  /*0290*/  LDG.E R22, desc[UR10][R4.64+-0x14] ;  /* 0xffffec0a04167981 */ /* 0x000f68000c1e1900 */
        /* <DEDUP_REMOVED lines=8> */
[----:B------:R-:W5:Y:S01]  /*0320*/  LDG.E R14, desc[UR10][R2.64+-0x4] ;  /* 0xfffffc0a020e7981 */ /* 0x000f62000c1e1900 */
[----:B--2---:R-:W-:-:S03]  /*0330*/  FFMA R17, R16, R17, R15 ;  /* 0x0000001110117223 */ /* 0x004fc6000000000f */
[----:B------:R-:W2:Y:S04]  /*0340*/  LDG.E R15, desc[UR10][R4.64] ;  /* 0x0000000a040f7981 */ /* 0x000ea8000c1e1900 */
[----:B------:R-:W2:Y:S01]  /*0350*/  LDG.E R16, desc[UR10][R2.64] ;  /* 0x0000000a02107981 */ /* 0x000ea2000c1e1900 */
[----:B---3--:R-:W-:-:S03]  /*0360*/  FFMA R26, R18, R25, R17 ;  /* 0x00000019121a7223 */ /* 0x008fc60000000011 */
[----:B------:R-:W3:Y:S01]  /*0370*/  LDG.E R17, desc[UR10][R4.64+0x4] ;  /* 0x0000040a04117981 */ /* 0x000ee2000c1e1900 */
[----:B----4-:R-:W-:-:S03]  /*0380*/  FFMA R25, R19, R20, R26 ;  /* 0x0000001413197223 */ /* 0x010fc6000000001a */
[----:B------:R-:W3:Y:S04]  /*0390*/  LDG.E R18, desc[UR10][R2.64+0x4] ;  /* 0x0000040a02127981 */ /* 0x000ee8000c1e1900 */
[----:B------:R-:W4:Y:S01]  /*03a0*/  LDG.E R19, desc[UR10][R4.64+0x8] ;  /* 0x0000080a04137981 */ /* 0x000f22000c1e1900 */
[----:B-----5:R-:W-:-:S03]  /*03b0*/  FFMA R26, R22, R21, R25 ;  /* 0x00000015161a7223 */ /* 0x020fc60000000019 */
[----:B------:R-:W4:Y:S04]  /*03c0*/  LDG.E R20, desc[UR10][R2.64+0x8] ;  /* 0x0000080a02147981 */ /* 0x000f28000c1e1900 */
[----:B------:R-:W5:Y:S01]  /*03d0*/  LDG.E R21, desc[UR10][R4.64+0xc] ;  /* 0x00000c0a04157981 */ /* 0x000f62000c1e1900 */
[----:B------:R-:W-:-:S03]  /*03e0*/  FFMA R26, R23, R24, R26 ;  /* 0x00000018171a7223 */ /* 0x000fc6000000001a */
[----:B------:R-:W5:Y:S04]  /*03f0*/  LDG.E R22, desc[UR10][R2.64+0xc] ;  /* 0x00000c0a02167981 */ /* 0x000f68000c1e1900 */
[----:B------:R-:W5:Y:S01]  /*0400*/  LDG.E R23, desc[UR10][R4.64+0x10] ;  /* 0x0000100a04177981 */ /* 0x000f62000c1e1900 */
[----:B------:R-:W-:-:S03]  /*0410*/  FFMA R26, R9, R10, R26 ;  /* 0x0000000a091a7223 */ /* 0x000fc6000000001a */
[----:B------:R-:W5:Y:S04]  /*0420*/  LDG.E R24, desc[UR10][R2.64+0x10] ;  /* 0x0000100a02187981 */ /* 0x000f68000c1e1900 */
[----:B------:R-:W5:Y:S01]  /*0430*/  LDG.E R9, desc[UR10][R4.64+0x14] ;  /* 0x0000140a04097981 */ /* 0x000f62000c1e1900 */
[----:B------:R-:W-:-:S03]  /*0440*/  FFMA R28, R11, R12, R26 ;  /* 0x0000000c0b1c7223 */ /* 0x000fc6000000001a */
[----:B------:R-:W5:Y:S04]  /*0450*/  LDG.E R10, desc[UR10][R2.64+0x14] ;  /* 0x0000140a020a7981 */ /* 0x000f68000c1e1900 */
[----:B------:R-:W5:Y:S04]  /*0460*/  LDG.E R12, desc[UR10][R4.64+0x18] ;  /* 0x0000180a040c7981 */ /* 0x000f68000c1e1900 */
[----:B------:R-:W5:Y:S04]  /*0470*/  LDG.E R11, desc[UR10][R2.64+0x18] ;  /* 0x0000180a020b7981 */ /* 0x000f68000c1e1900 */
[----:B------:R-:W5:Y:S04]  /*0480*/  LDG.E R26, desc[UR10][R2.64+0x1c] ;  /* 0x00001c0a021a7981 */ /* 0x000f68000c1e1900 */
[----:B------:R0:W5:Y:S01]  /*0490*/  LDG.E R25, desc[UR10][R4.64+0x1c] ;  /* 0x00001c0a04197981 */ /* 0x000162000c1e1900 */
[----:B------:R-:W-:Y:S01]  /*04a0*/  FFMA R14, R13, R14, R28 ;  /* 0x0000000e0d0e7223 */ /* 0x000fe2000000001c */
[----:B------:R-:W-:-:S04]  /*04b0*/  UIADD3 UR9, UPT, UPT, UR9, 0x10, URZ ;  /* 0x0000001009097890 */ /* 0x000fc8000fffe0ff */
[----:B------:R-:W-:Y:S01]  /*04c0*/  UISETP.NE.AND UP0, UPT, UR9, URZ, UPT ;  /* 0x000000ff0900728c */ /* 0x000fe2000bf05270 */
[----:B0-----:R-:W-:Y:S02]  /*04d0*/  IADD3 R4, P0, PT, R4, 0x40, RZ ;  /* 0x0000004004047810 */ /* 0x001fe40007f1e0ff */
[----:B------:R-:W-:Y:S02]  /*04e0*/  IADD3 R8, PT, PT, R8, 0x10, RZ ;  /* 0x0000001008087810 */ /* 0x000fe40007ffe0ff */
[----:B------:R-:W-:Y:S01]  /*04f0*/  IADD3.X R5, PT, PT, RZ, R5, RZ, P0, !PT ;  /* 0x00000005ff057210 */ /* 0x000fe200007fe4ff */
[----:B--2---:R-:W-:-:S04]  /*0500*/  FFMA R14, R15, R16, R14 ;  /* 0x000000100f0e7223 */ /* 0x004fc8000000000e */
[----:B---3--:R-:W-:-:S04]  /*0510*/  FFMA R14, R17, R18, R14 ;  /* 0x00000012110e7223 */ /* 0x008fc8000000000e */
[----:B----4-:R-:W-:-:S04]  /*0520*/  FFMA R14, R19, R20, R14 ;  /* 0x00000014130e7223 */ /* 0x010fc8000000000e */
[----:B-----5:R-:W-:-:S04]  /*0530*/  FFMA R14, R21, R22, R14 ;  /* 0x00000016150e7223 */ /* 0x020fc8000000000e */
[----:B------:R-:W-:-:S04]  /*0540*/  FFMA R14, R23, R24, R14 ;  /* 0x00000018170e7223 */ /* 0x000fc8000000000e */
[----:B------:R-:W-:-:S04]  /*0550*/  FFMA R9, R9, R10, R14 ;  /* 0x0000000a09097223 */ /* 0x000fc8000000000e */
[----:B------:R-:W-:-:S04]  /*0560*/  FFMA R12, R12, R11, R9 ;  /* 0x0000000b0c0c7223 */ /* 0x000fc80000000009 */
[----:B------:R-:W-:Y:S01]  /*0570*/  FFMA R15, R25, R26, R12 ;  /* 0x0000001a190f7223 */ /* 0x000fe2000000000c */
[----:B------:R-:W-:Y:S06]  /*0580*/  BRA.U UP0, `(.L_x_10) ;  /* 0xfffffffd001c7547 */ /* 0x000fec000b83ffff */
.L_x_9:
[----:B------:R-:W-:-:S09]  /*0590*/  UISETP.NE.AND UP0, UPT, UR8, URZ, UPT ;  /* 0x000000ff0800728c */ /* 0x000fd2000bf05270 */
[----:B------:R-:W-:Y:S05]  /*05a0*/  BRA.U !UP0, `(.L_x_11) ;  /* 0x0000000508607547 */ /* 0x000fea000b800000 */
[----:B------:R-:W-:Y:S02]  /*05b0*/  UISETP.GE.U32.AND UP0, UPT, UR8, 0x8, UPT ;  /* 0x000000080800788c */ /* 0x000fe4000bf06070 */
[----:B------:R-:W-:-:S04]  /*05c0*/  ULOP3.LUT UR6, UR12, 0x7, URZ, 0xc0, !UPT ;  /* 0x000000070c067892 */ /* 0x000fc8000f8ec0ff */
[----:B------:R-:W-:-:S03]  /*05d0*/  UISETP.NE.AND UP1, UPT, UR6, URZ, UPT ;  /* 0x000000ff0600728c */ /* 0x000fc6000bf25270 */
[----:B------:R-:W-:Y:S08]  /*05e0*/  BRA.U !UP0, `(.L_x_12) ;  /* 0x0000000108907547 */ /* 0x000ff0000b800000 */
[----:B------:R-:W1:Y:S01]  /*05f0*/  LDC.64 R8, c[0x0][0x380] ;  /* 0x0000e000ff087b82 */ /* 0x000e620000000a00 */
[----:B------:R-:W2:Y:S01]  /*0600*/  LDCU.64 UR8, c[0x0][0x380] ;  /* 0x00007000ff0877ac */ /* 0x000ea20008000a00 */
[C---:B------:R-:W-:Y:S02]  /*0610*/  IADD3 R3, PT, PT, R7.reuse, UR4, RZ ;  /* 0x0000000407037c10 */ /* 0x040fe4000fffe0ff */
[----:B------:R-:W-:Y:S02]  /*0620*/  IADD3 R10, P0, PT, R7, UR4, RZ ;  /* 0x00000004070a7c10 */ /* 0x000fe4000ff1e0ff */
[----:B------:R-:W-:Y:S02]  /*0630*/  IADD3 R11, PT, PT, R6, UR4, RZ ;  /* 0x00000004060b7c10 */ /* 0x000fe4000fffe0ff */
[----:B------:R-:W3:Y:S01]  /*0640*/  LDC.64 R4, c[0x0][0x388] ;  /* 0x0000e200ff047b82 */ /* 0x000ee20000000a00 */
[----:B-1----:R-:W-:Y:S01]  /*0650*/  IMAD.WIDE.U32 R8, R3, 0x4, R8 ;  /* 0x0000000403087825 */ /* 0x002fe200078e0008 */
[----:B------:R-:W-:-:S02]  /*0660*/  IADD3.X R3, PT, PT, RZ, RZ, RZ, P0, !PT ;  /* 0x000000ffff037210 */ /* 0x000fc400007fe4ff */
[----:B--2---:R-:W-:-:S04]  /*0670*/  LEA R2, P0, R10, UR8, 0x2 ;  /* 0x000000080a027c11 */ /* 0x004fc8000f8010ff */
[----:B------:R-:W-:Y:S01]  /*0680*/  LEA.HI.X R3, R10, UR9, R3, 0x2, P0 ;  /* 0x000000090a037c11 */ /* 0x000fe200080f1403 */
[----:B---3--:R-:W-:Y:S01]  /*0690*/  IMAD.WIDE R4, R11, 0x4, R4 ;  /* 0x000000040b047825 */ /* 0x008fe200078e0204 */
[----:B0-----:R-:W2:Y:S04]  /*06a0*/  LDG.E R10, desc[UR10][R8.64] ;  /* 0x0000000a080a7981 */ /* 0x001ea8000c1e1900 */
[----:B------:R-:W2:Y:S04]  /*06b0*/  LDG.E R11, desc[UR10][R4.64] ;  /* 0x0000000a040b7981 */ /* 0x000ea8000c1e1900 */
[----:B------:R-:W3:Y:S04]  /*06c0*/  LDG.E R12, desc[UR10][R4.64+0x4] ;  /* 0x0000040a040c7981 */ /* 0x000ee8000c1e1900 */
[----:B------:R-:W3:Y:S04]  /*06d0*/  LDG.E R13, desc[UR10][R2.64+0x4] ;  /* 0x0000040a020d7981 */ /* 0x000ee8000c1e1900 */
[----:B------:R-:W4:Y:S04]  /*06e0*/  LDG.E R14, desc[UR10][R4.64+0x8] ;  /* 0x0000080a040e7981 */ /* 0x000f28000c1e1900 */
        /* <DEDUP_REMOVED lines=11> */
[----:B------:R-:W-:Y:S01]  /*07a0*/  UIADD3 UR4, UPT, UPT, UR4, 0x8, URZ ;  /* 0x0000000804047890 */ /* 0x000fe2000fffe0ff */
[----:B--2---:R-:W-:-:S04]  /*07b0*/  FFMA R10, R10, R11, R15 ;  /* 0x0000000b0a0a7223 */ /* 0x004fc8000000000f */
[----:B---3--:R-:W-:-:S04]  /*07c0*/  FFMA R10, R13, R12, R10 ;  /* 0x0000000c0d0a7223 */ /* 0x008fc8000000000a */
[----:B----4-:R-:W-:-:S04]  /*07d0*/  FFMA R10, R17, R14, R10 ;  /* 0x0000000e110a7223 */ /* 0x010fc8000000000a */
[----:B-----5:R-:W-:-:S04]  /*07e0*/  FFMA R10, R19, R16, R10 ;  /* 0x00000010130a7223 */ /* 0x020fc8000000000a */
[----:B------:R-:W-:-:S04]  /*07f0*/  FFMA R10, R21, R18, R10 ;  /* 0x00000012150a7223 */ /* 0x000fc8000000000a */
[----:B------:R-:W-:-:S04]  /*0800*/  FFMA R23, R23, R20, R10 ;  /* 0x0000001417177223 */ /* 0x000fc8000000000a */
[----:B------:R-:W-:-:S04]  /*0810*/  FFMA R8, R8, R9, R23 ;  /* 0x0000000908087223 */ /* 0x000fc80000000017 */
[----:B------:R-:W-:-:S07]  /*0820*/  FFMA R15, R25, R22, R8 ;  /* 0x00000016190f7223 */ /* 0x000fce0000000008 */
.L_x_12:
        /* <DEDUP_REMOVED lines=13> */
[----:B--2---:R-:W-:-:S03]  /*0900*/  LEA R2, P0, R10, UR6, 0x2 ;  /* 0x000000060a027c11 */ /* 0x004fc6000f8010ff */
[----:B0-----:R-:W2:Y:S01]  /*0910*/  LDG.E R8, desc[UR10][R8.64] ;  /* 0x0000000a08087981 */ /* 0x001ea2000c1e1900 */
[----:B------:R-:W-:Y:S01]  /*0920*/  LEA.HI.X R3, R10, UR7, R3, 0x2, P0 ;  /* 0x000000070a037c11 */ /* 0x000fe200080f1403 */
[----:B---3--:R-:W-:-:S04]  /*0930*/  IMAD.WIDE R4, R11, 0x4, R4 ;  /* 0x000000040b047825 */ /* 0x008fc800078e0204 */
[----:B------:R-:W3:Y:S04]  /*0940*/  LDG.E R11, desc[UR10][R2.64+0x4] ;  /* 0x0000040a020b7981 */ /* 0x000ee8000c1e1900 */
[----:B------:R-:W2:Y:S04]  /*0950*/  LDG.E R10, desc[UR10][R4.64] ;  /* 0x0000000a040a7981 */ /* 0x000ea8000c1e1900 */
[----:B------:R-:W3:Y:S04]  /*0960*/  LDG.E R12, desc[UR10][R4.64+0x4] ;  /* 0x0000040a040c7981 */ /* 0x000ee8000c1e1900 */
[----:B------:R-:W4:Y:S04]  /*0970*/  LDG.E R14, desc[UR10][R4.64+0x8] ;  /* 0x0000080a040e7981 */ /* 0x000f28000c1e1900 */
[----:B------:R-:W4:Y:S04]  /*0980*/  LDG.E R13, desc[UR10][R2.64+0x8] ;  /* 0x0000080a020d7981 */ /* 0x000f28000c1e1900 */
[----:B------:R-:W5:Y:S04]  /*0990*/  LDG.E R17, desc[UR10][R2.64+0xc] ;  /* 0x00000c0a02117981 */ /* 0x000f68000c1e1900 */
[----:B------:R-:W5:Y:S01]  /*09a0*/  LDG.E R16, desc[UR10][R4.64+0xc] ;  /* 0x00000c0a04107981 */ /* 0x000f62000c1e1900 */
[----:B------:R-:W-:Y:S01]  /*09b0*/  UIADD3 UR4, UPT, UPT, UR4, 0x4, URZ ;  /* 0x0000000404047890 */ /* 0x000fe2000fffe0ff */
[----:B--2---:R-:W-:-:S04]  /*09c0*/  FFMA R10, R8, R10, R15 ;  /* 0x0000000a080a7223 */ /* 0x004fc8000000000f */
[----:B---3--:R-:W-:-:S04]  /*09d0*/  FFMA R10, R11, R12, R10 ;  /* 0x0000000c0b0a7223 */ /* 0x008fc8000000000a */
[----:B----4-:R-:W-:-:S04]  /*09e0*/  FFMA R10, R13, R14, R10 ;  /* 0x0000000e0d0a7223 */ /* 0x010fc8000000000a */
[----:B-----5:R-:W-:-:S07]  /*09f0*/  FFMA R15, R17, R16, R10 ;  /* 0x00000010110f7223 */ /* 0x020fce000000000a */
.L_x_13:
[----:B------:R-:W-:Y:S05]  /*0a00*/  BRA.U !UP1, `(.L_x_11) ;  /* 0x0000000109487547 */ /* 0x000fea000b800000 */
[----:B------:R-:W1:Y:S01]  /*0a10*/  LDC.64 R4, c[0x0][0x380] ;  /* 0x0000e000ff047b82 */ /* 0x000e620000000a00 */
[----:B------:R-:W-:Y:S01]  /*0a20*/  IADD3 R9, PT, PT, R7, UR4, RZ ;  /* 0x0000000407097c10 */ /* 0x000fe2000fffe0ff */
[----:B------:R-:W-:Y:S01]  /*0a30*/  UIADD3 UR5, UPT, UPT, -UR5, URZ, URZ ;  /* 0x000000ff05057290 */ /* 0x000fe2000fffe1ff */
[----:B------:R-:W-:-:S05]  /*0a40*/  IADD3 R11, PT, PT, R6, UR4, RZ ;  /* 0x00000004060b7c10 */ /* 0x000fca000fffe0ff */
[----:B------:R-:W2:Y:S01]  /*0a50*/  LDC.64 R2, c[0x0][0x388] ;  /* 0x0000e200ff027b82 */ /* 0x000ea20000000a00 */
[----:B-1----:R-:W-:-:S03]  /*0a60*/  IMAD.WIDE.U32 R4, R9, 0x4, R4 ;  /* 0x0000000409047825 */ /* 0x002fc600078e0004 */
[----:B------:R-:W-:Y:S02]  /*0a70*/  MOV R8, R4 ;  /* 0x0000000400087202 */ /* 0x000fe40000000f00 */
[----:B------:R-:W-:-:S07]  /*0a80*/  MOV R9, R5 ;  /* 0x0000000500097202 */ /* 0x000fce0000000f00 */
.L_x_14:
[----:B--2---:R-:W-:Y:S01]  /*0a90*/  IMAD.WIDE R4, R11, 0x4, R2 ;  /* 0x000000040b047825 */ /* 0x004fe200078e0202 */
[----:B0-----:R0:W2:Y:S05]  /*0aa0*/  LDG.E R6, desc[UR10][R8.64] ;  /* 0x0000000a08067981 */ /* 0x0010aa000c1e1900 */
[----:B------:R-:W2:Y:S01]  /*0ab0*/  LDG.E R4, desc[UR10][R4.64] ;  /* 0x0000000a04047981 */ /* 0x000ea2000c1e1900 */
[----:B------:R-:W-:-:S04]  /*0ac0*/  UIADD3 UR5, UPT, UPT, UR5, 0x1, URZ ;  /* 0x0000000105057890 */ /* 0x000fc8000fffe0ff */
[----:B------:R-:W-:Y:S01]  /*0ad0*/  UISETP.NE.AND UP0, UPT, UR5, URZ, UPT ;  /* 0x000000ff0500728c */ /* 0x000fe2000bf05270 */
[----:B0-----:R-:W-:Y:S02]  /*0ae0*/  IADD3 R8, P0, PT, R8, 0x4, RZ ;  /* 0x0000000408087810 */ /* 0x001fe40007f1e0ff */
[----:B------:R-:W-:Y:S02]  /*0af0*/  IADD3 R11, PT, PT, R11, 0x1, RZ ;  /* 0x000000010b0b7810 */ /* 0x000fe40007ffe0ff */
[----:B------:R-:W-:Y:S01]  /*0b00*/  IADD3.X R9, PT, PT, RZ, R9, RZ, P0, !PT ;  /* 0x00000009ff097210 */ /* 0x000fe200007fe4ff */
[----:B--2---:R-:W-:-:S03]  /*0b10*/  FFMA R15, R6, R4, R15 ;  /* 0x00000004060f7223 */ /* 0x004fc6000000000f */
[----:B------:R-:W-:Y:S05]  /*0b20*/  BRA.U UP0, `(.L_x_14) ;  /* 0xfffffffd00d87547 */ /* 0x000fea000b83ffff */
.L_x_11:
[----:B------:R-:W1:Y:S01]  /*0b30*/  LDC.64 R2, c[0x0][0x390] ;  /* 0x0000e400ff027b82 */ /* 0x000e620000000a00 */
[----:B------:R-:W-:-:S05]  /*0b40*/  IADD3 R7, PT, PT, R0, R7, RZ ;  /* 0x0000000700077210 */ /* 0x000fca0007ffe0ff */
[----:B-1----:R-:W-:-:S05]  /*0b50*/  IMAD.WIDE R2, R7, 0x4, R2 ;  /* 0x0000000407027825 */ /* 0x002fca00078e0202 */
[----:B0-----:R-:W-:Y:S01]  /*0b60*/  STG.E desc[UR10][R2.64], R15 ;  /* 0x0000000f02007986 */ /* 0x001fe2000c10190a */
[----:B------:R-:W-:Y:S05]  /*0b70*/  EXIT ;  /* 0x000000000000794d */ /* 0x000fea0003800000 */
.L_x_15:
        /* <DEDUP_REMOVED lines=16> */
.L_x_32:


//--------------------- .text._Z12matmul_tiledPKfS0_Pfi --------------------------
	.section	.text._Z12matmul_tiledPKfS0_Pfi,"ax",@progbits
	.align	128
        .global         _Z12matmul_tiledPKfS0_Pfi
        .type           _Z12matmul_tiledPKfS0_Pfi,@function
        .size           _Z12matmul_tiledPKfS0_Pfi,(.L_x_33 - _Z12matmul_tiledPKfS0_Pfi)
        .other          _Z12matmul_tiledPKfS0_Pfi,@"STO_CUDA_ENTRY STV_DEFAULT"
_Z12matmul_tiledPKfS0_Pfi:
.text._Z12matmul_tiledPKfS0_Pfi:
[----:B------:R-:W-:Y:S01]  /*0000*/  LDC R1, c[0x0][0x37c] ;  /* 0x0000df00ff017b82 */ /* 0x000fe20000000800 */
[----:B------:R-:W0:Y:S01]  /*0010*/  LDCU UR4, c[0x0][0x398] ;  /* 0x00007300ff0477ac */ /* 0x000e220008000800 */
[----:B------:R-:W1:Y:S01]  /*0020*/  S2R R2, SR_CTAID.Y ;  /* 0x0000000000027919 */ /* 0x000e620000002600 */
[----:B------:R-:W-:Y:S01]  /*0030*/  HFMA2 R7, -RZ, RZ, 0, 0 ;  /* 0x00000000ff077431 */ /* 0x000fe200000001ff */
[----:B------:R-:W2:Y:S01]  /*0040*/  LDCU.64 UR8, c[0x0][0x358] ;  /* 0x00006b00ff0877ac */ /* 0x000ea20008000a00 */
[----:B------:R-:W1:Y:S01]  /*0050*/  S2R R15, SR_TID.Y ;  /* 0x00000000000f7919 */ /* 0x000e620000002200 */
[----:B------:R-:W3:Y:S01]  /*0060*/  S2R R6, SR_CTAID.X ;  /* 0x0000000000067919 */ /* 0x000ee20000002500 */
[----:B------:R-:W3:Y:S01]  /*0070*/  S2R R13, SR_TID.X ;  /* 0x00000000000d7919 */ /* 0x000ee20000002100 */
[----:B0-----:R-:W-:-:S04]  /*0080*/  MOV R0, UR4 ;  /* 0x0000000400007c02 */ /* 0x001fc80008000f00 */
[----:B------:R-:W-:Y:S02]  /*0090*/  ISETP.GE.AND P0, PT, R0, 0x1, PT ;  /* 0x000000010000780c */ /* 0x000fe40003f06270 */
[----:B-1----:R-:W-:Y:S02]  /*00a0*/  LEA R3, R2, R15, 0x4 ;  /* 0x0000000f02037211 */ /* 0x002fe400078e20ff */
[----:B---3--:R-:W-:-:S09]  /*00b0*/  LEA R2, R6, R13, 0x4 ;  /* 0x0000000d06027211 */ /* 0x008fd200078e20ff */
[----:B--2---:R-:W-:Y:S05]  /*00c0*/  @!P0 BRA `(.L_x_16) ;  /* 0x0000000c00108947 */ /* 0x004fea0003800000 */
[----:B------:R-:W0:Y:S01]  /*00d0*/  S2UR UR6, SR_CgaCtaId ;  /* 0x00000000000679c3 */ /* 0x000e220000008800 */
[----:B------:R-:W-:Y:S01]  /*00e0*/  UMOV UR4, 0x400 ;  /* 0x0000040000047882 */ /* 0x000fe20000000000 */
[C---:B------:R-:W-:Y:S01]  /*00f0*/  ISETP.GE.U32.AND P0, PT, R0.reuse, 0x11, PT ;  /* 0x000000110000780c */ /* 0x040fe20003f06070 */
[----:B------:R-:W-:Y:S01]  /*0100*/  UIADD3 UR5, UPT, UPT, UR4, 0x400, URZ ;  /* 0x0000040004057890 */ /* 0x000fe2000fffe0ff */
[----:B------:R-:W-:Y:S02]  /*0110*/  IADD3 R22, PT, PT, R0, 0xf, RZ ;  /* 0x0000000f00167810 */ /* 0x000fe40007ffe0ff */
[----:B------:R-:W-:Y:S02]  /*0120*/  MOV R7, RZ ;  /* 0x000000ff00077202 */ /* 0x000fe40000000f00 */
[----:B------:R-:W-:Y:S01]  /*0130*/  MOV R4, RZ ;  /* 0x000000ff00047202 */ /* 0x000fe20000000f00 */
[----:B0-----:R-:W-:Y:S02]  /*0140*/  ULEA UR4, UR6, UR4, 0x18 ;  /* 0x0000000406047291 */ /* 0x001fe4000f8ec0ff */
[----:B------:R-:W-:-:S04]  /*0150*/  ULEA UR5, UR6, UR5, 0x18 ;  /* 0x0000000506057291 */ /* 0x000fc8000f8ec0ff */
[----:B------:R-:W-:Y:S02]  /*0160*/  LEA R17, R15, UR4, 0x6 ;  /* 0x000000040f117c11 */ /* 0x000fe4000f8e30ff */
[C---:B------:R-:W-:Y:S02]  /*0170*/  LEA R16, R13.reuse, UR5, 0x2 ;  /* 0x000000050d107c11 */ /* 0x040fe4000f8e10ff */
[----:B------:R-:W-:Y:S02]  /*0180*/  LEA R20, R13, R17, 0x2 ;  /* 0x000000110d147211 */ /* 0x000fe400078e10ff */
[----:B------:R-:W-:Y:S01]  /*0190*/  LEA R18, R15, R16, 0x6 ;  /* 0x000000100f127211 */ /* 0x000fe200078e30ff */
[----:B------:R-:W-:Y:S06]  /*01a0*/  @!P0 BRA `(.L_x_17) ;  /* 0x0000000400f08947 */ /* 0x000fec0003800000 */
[C---:B------:R-:W-:Y:S01]  /*01b0*/  IADD3 R4, PT, PT, R15.reuse, 0x10, RZ ;  /* 0x000000100f047810 */ /* 0x040fe20007ffe0ff */
[-CC-:B------:R-:W-:Y:S01]  /*01c0*/  IMAD R23, R15, R0.reuse, R13.reuse ;  /* 0x000000000f177224 */ /* 0x180fe200078e020d */
[CC--:B------:R-:W-:Y:S01]  /*01d0*/  ISETP.GE.U32.AND P0, PT, R3.reuse, R0.reuse, PT ;  /* 0x000000000300720c */ /* 0x0c0fe20003f06070 */
[-CC-:B------:R-:W-:Y:S01]  /*01e0*/  IMAD R12, R3, R0.reuse, R13.reuse ;  /* 0x00000000030c7224 */ /* 0x180fe200078e020d */
[----:B------:R-:W-:Y:S01]  /*01f0*/  MOV R7, RZ ;  /* 0x000000ff00077202 */ /* 0x000fe20000000f00 */
[----:B------:R-:W-:Y:S01]  /*0200*/  IMAD R25, R4, R0, R13 ;  /* 0x0000000004197224 */ /* 0x000fe200078e020d */
[----:B------:R-:W-:Y:S02]  /*0210*/  SHF.R.U32.HI R4, RZ, 0x4, R22 ;  /* 0x00000004ff047819 */ /* 0x000fe40000011616 */
[----:B------:R-:W-:Y:S02]  /*0220*/  LEA R23, R6, R23, 0x4 ;  /* 0x0000001706177211 */ /* 0x000fe400078e20ff */
[----:B------:R-:W-:-:S02]  /*0230*/  LOP3.LUT R4, R4, 0x7fffffe, RZ, 0xc0, !PT ;  /* 0x07fffffe04047812 */ /* 0x000fc400078ec0ff */
[----:B------:R-:W-:Y:S02]  /*0240*/  LEA R25, R6, R25, 0x4 ;  /* 0x0000001906197211 */ /* 0x000fe400078e20ff */
[----:B------:R-:W-:Y:S02]  /*0250*/  MOV R21, R13 ;  /* 0x0000000d00157202 */ /* 0x000fe40000000f00 */
[----:B------:R-:W-:Y:S02]  /*0260*/  MOV R19, R15 ;  /* 0x0000000f00137202 */ /* 0x000fe40000000f00 */
[----:B------:R-:W-:-:S07]  /*0270*/  IADD3 R14, PT, PT, -R4, RZ, RZ ;  /* 0x000000ff040e7210 */ /* 0x000fce0007ffe1ff */
.L_x_18:
[----:B------:R-:W0:Y:S01]  /*0280*/  LDC R0, c[0x0][0x398] ;  /* 0x0000e600ff007b82 */ /* 0x000e220000000800 */
[----:B------:R-:W-:Y:S01]  /*0290*/  VIMNMX R5, PT, PT, R2, R19, !PT ;  /* 0x0000001302057248 */ /* 0x000fe20007fe0100 */
[----:B------:R-:W-:Y:S01]  /*02a0*/  HFMA2 R24, -RZ, RZ, 0, 0 ;  /* 0x00000000ff187431 */ /* 0x000fe200000001ff */
[----:B------:R-:W-:-:S05]  /*02b0*/  MOV R6, RZ ;  /* 0x000000ff00067202 */ /* 0x000fca0000000f00 */
[----:B------:R-:W1:Y:S01]  /*02c0*/  LDC.64 R26, c[0x0][0x380] ;  /* 0x0000e000ff1a7b82 */ /* 0x000e620000000a00 */
[-C--:B0-----:R-:W-:Y:S02]  /*02d0*/  ISETP.GE.AND P2, PT, R5, R0.reuse, PT ;  /* 0x000000000500720c */ /* 0x081fe40003f46270 */
[----:B------:R-:W-:Y:S01]  /*02e0*/  ISETP.GE.OR P1, PT, R21, R0, P0 ;  /* 0x000000001500720c */ /* 0x000fe20000726670 */
[----:B-1----:R-:W-:-:S10]  /*02f0*/  IMAD.WIDE R26, R12, 0x4, R26 ;  /* 0x000000040c1a7825 */ /* 0x002fd400078e021a */
[----:B------:R-:W0:Y:S02]  /*0300*/  @!P2 LDC.64 R4, c[0x0][0x388] ;  /* 0x0000e200ff04ab82 */ /* 0x000e240000000a00 */
[----:B------:R-:W2:Y:S01]  /*0310*/  @!P1 LDG.E R6, desc[UR8][R26.64] ;  /* 0x000000081a069981 */ /* 0x000ea2000c1e1900 */
[----:B0-----:R-:W-:-:S05]  /*0320*/  @!P2 IMAD.WIDE R4, R23, 0x4, R4 ;  /* 0x000000041704a825 */ /* 0x001fca00078e0204 */
[----:B------:R-:W3:Y:S04]  /*0330*/  @!P2 LDG.E R24, desc[UR8][R4.64] ;  /* 0x000000080418a981 */ /* 0x000ee8000c1e1900 */
[----:B--2---:R-:W-:Y:S04]  /*0340*/  STS [R20], R6 ;  /* 0x0000000614007388 */ /* 0x004fe80000000800 */
[----:B---3--:R-:W-:Y:S01]  /*0350*/  STS [R18], R24 ;  /* 0x0000001812007388 */ /* 0x008fe20000000800 */
[----:B------:R-:W-:Y:S06]  /*0360*/  BAR.SYNC.DEFER_BLOCKING 0x0 ;  /* 0x0000000000007b1d */ /* 0x000fec0000010000 */
[----:B------:R-:W-:Y:S04]  /*0370*/  LDS R28, [R16] ;  /* 0x00000000101c7984 */ /* 0x000fe80000000800 */
[----:B------:R-:W0:Y:S04]  /*0380*/  LDS.128 R8, [R17] ;  /* 0x0000000011087984 */ /* 0x000e280000000c00 */
[----:B------:R-:W1:Y:S04]  /*0390*/  LDS R5, [R16+0x40] ;  /* 0x0000400010057984 */ /* 0x000e680000000800 */
[----:B------:R-:W2:Y:S04]  /*03a0*/  LDS R29, [R16+0x80] ;  /* 0x00008000101d7984 */ /* 0x000ea80000000800 */
[----:B------:R-:W-:Y:S01]  /*03b0*/  LDS R24, [R16+0x340] ;  /* 0x0003400010187984 */ /* 0x000fe20000000800 */
[----:B0-----:R-:W-:-:S03]  /*03c0*/  FFMA R28, R8, R28, R7 ;  /* 0x0000001c081c7223 */ /* 0x001fc60000000007 */
[----:B------:R-:W0:Y:S01]  /*03d0*/  LDS R8, [R16+0xc0] ;  /* 0x0000c00010087984 */ /* 0x000e220000000800 */
[----:B-1----:R-:W-:-:S03]  /*03e0*/  FFMA R28, R5, R9, R28 ;  /* 0x00000009051c7223 */ /* 0x002fc6000000001c */
[----:B------:R-:W-:Y:S04]  /*03f0*/  LDS R9, [R16+0x100] ;  /* 0x0001000010097984 */ /* 0x000fe80000000800 */
[----:B------:R-:W1:Y:S01]  /*0400*/  LDS.128 R4, [R17+0x10] ;  /* 0x0000100011047984 */ /* 0x000e620000000c00 */
[----:B--2---:R-:W-:-:S03]  /*0410*/  FFMA R29, R29, R10, R28 ;  /* 0x0000000a1d1d7223 */ /* 0x004fc6000000001c */
[----:B------:R-:W2:Y:S01]  /*0420*/  LDS R10, [R16+0x140] ;  /* 0x00014000100a7984 */ /* 0x000ea20000000800 */
[----:B0-----:R-:W-:-:S03]  /*0430*/  FFMA R29, R8, R11, R29 ;  /* 0x0000000b081d7223 */ /* 0x001fc6000000001d */
[----:B------:R-:W0:Y:S01]  /*0440*/  LDS R11, [R16+0x180] ;  /* 0x00018000100b7984 */ /* 0x000e220000000800 */
[----:B-1----:R-:W-:-:S03]  /*0450*/  FFMA R8, R4, R9, R29 ;  /* 0x0000000904087223 */ /* 0x002fc6000000001d */
[----:B------:R-:W1:Y:S01]  /*0460*/  LDS R4, [R16+0x1c0] ;  /* 0x0001c00010047984 */ /* 0x000e620000000800 */
[----:B--2---:R-:W-:-:S03]  /*0470*/  FFMA R8, R10, R5, R8 ;  /* 0x000000050a087223 */ /* 0x004fc60000000008 */
[----:B------:R-:W-:Y:S01]  /*0480*/  LDS R5, [R16+0x200] ;  /* 0x0002000010057984 */ /* 0x000fe20000000800 */
[----:B0-----:R-:W-:-:S03]  /*0490*/  FFMA R29, R11, R6, R8 ;  /* 0x000000060b1d7223 */ /* 0x001fc60000000008 */
[----:B------:R-:W0:Y:S04]  /*04a0*/  LDS.128 R8, [R17+0x20] ;  /* 0x0000200011087984 */ /* 0x000e280000000c00 */
[----:B------:R-:W2:Y:S01]  /*04b0*/  LDS R6, [R16+0x240] ;  /* 0x0002400010067984 */ /* 0x000ea20000000800 */
[----:B-1----:R-:W-:-:S03]  /*04c0*/  FFMA R29, R4, R7, R29 ;  /* 0x00000007041d7223 */ /* 0x002fc6000000001d */
[----:B------:R-:W1:Y:S01]  /*04d0*/  LDS R7, [R16+0x280] ;  /* 0x0002800010077984 */ /* 0x000e620000000800 */
[----:B0-----:R-:W-:-:S03]  /*04e0*/  FFMA R4, R8, R5, R29 ;  /* 0x0000000508047223 */ /* 0x001fc6000000001d */
[----:B------:R-:W0:Y:S01]  /*04f0*/  LDS R8, [R16+0x2c0] ;  /* 0x0002c00010087984 */ /* 0x000e220000000800 */
[----:B--2---:R-:W-:-:S03]  /*0500*/  FFMA R4, R6, R9, R4 ;  /* 0x0000000906047223 */ /* 0x004fc60000000004 */
[----:B------:R-:W-:Y:S01]  /*0510*/  LDS R9, [R16+0x300] ;  /* 0x0003000010097984 */ /* 0x000fe20000000800 */
[----:B-1----:R-:W-:-:S03]  /*0520*/  FFMA R29, R7, R10, R4 ;  /* 0x0000000a071d7223 */ /* 0x002fc60000000004 */
[----:B------:R-:W1:Y:S01]  /*0530*/  LDS.128 R4, [R17+0x30] ;  /* 0x0000300011047984 */ /* 0x000e620000000c00 */
[----:B0-----:R-:W-:-:S04]  /*0540*/  FFMA R11, R8, R11, R29 ;  /* 0x0000000b080b7223 */ /* 0x001fc8000000001d */
[----:B-1----:R-:W-:Y:S02]  /*0550*/  FFMA R10, R4, R9, R11 ;  /* 0x00000009040a7223 */ /* 0x002fe4000000000b */
[----:B------:R-:W0:Y:S04]  /*0560*/  LDS R11, [R16+0x380] ;  /* 0x00038000100b7984 */ /* 0x000e280000000800 */
[----:B------:R-:W1:Y:S01]  /*0570*/  LDS R4, [R16+0x3c0] ;  /* 0x0003c00010047984 */ /* 0x000e620000000800 */
[----:B------:R-:W-:Y:S01]  /*0580*/  IADD3 R29, PT, PT, R21, 0x10, RZ ;  /* 0x00000010151d7810 */ /* 0x000fe20007ffe0ff */
[----:B------:R-:W-:Y:S03]  /*0590*/  BAR.SYNC.DEFER_BLOCKING 0x0 ;  /* 0x0000000000007b1d */ /* 0x000fe60000010000 */
[----:B------:R-:W-:Y:S01]  /*05a0*/  ISETP.GE.OR P1, PT, R29, R0, P0 ;  /* 0x000000001d00720c */ /* 0x000fe20000726670 */
[----:B------:R-:W-:-:S12]  /*05b0*/  HFMA2 R29, -RZ, RZ, 0, 0 ;  /* 0x00000000ff1d7431 */ /* 0x000fd800000001ff */
[----:B------:R-:W2:Y:S01]  /*05c0*/  @!P1 LDG.E R29, desc[UR8][R26.64+0x40] ;  /* 0x000040081a1d9981 */ /* 0x000ea2000c1e1900 */
[----:B------:R-:W-:-:S04]  /*05d0*/  VIADDMNMX R9, R19, 0x10, R2, !PT ;  /* 0x0000001013097846 */ /* 0x000fc80007800102 */
[----:B------:R-:W-:-:S13]  /*05e0*/  ISETP.GE.AND P1, PT, R9, R0, PT ;  /* 0x000000000900720c */ /* 0x000fda0003f26270 */
[----:B------:R-:W3:Y:S01]  /*05f0*/  @!P1 LDC.64 R8, c[0x0][0x388] ;  /* 0x0000e200ff089b82 */ /* 0x000ee20000000a00 */
[----:B--2---:R3:W-:Y:S02]  /*0600*/  STS [R20], R29 ;  /* 0x0000001d14007388 */ /* 0x0047e40000000800 */
[----:B---3--:R-:W-:Y:S01]  /*0610*/  @!P1 IMAD.WIDE R28, R25, 0x4, R8 ;  /* 0x00000004191c9825 */ /* 0x008fe200078e0208 */
[----:B------:R-:W-:-:S06]  /*0620*/  MOV R9, RZ ;  /* 0x000000ff00097202 */ /* 0x000fcc0000000f00 */
[----:B------:R-:W2:Y:S01]  /*0630*/  @!P1 LDG.E R9, desc[UR8][R28.64] ;  /* 0x000000081c099981 */ /* 0x000ea2000c1e1900 */
[----:B------:R-:W-:-:S04]  /*0640*/  FFMA R10, R24, R5, R10 ;  /* 0x00000005180a7223 */ /* 0x000fc8000000000a */
[----:B0-----:R-:W-:-:S04]  /*0650*/  FFMA R6, R11, R6, R10 ;  /* 0x000000060b067223 */ /* 0x001fc8000000000a */
[----:B-1----:R-:W-:Y:S01]  /*0660*/  FFMA R7, R4, R7, R6 ;  /* 0x0000000704077223 */ /* 0x002fe20000000006 */
[----:B------:R-:W-:-:S04]  /*0670*/  IADD3 R14, PT, PT, R14, 0x2, RZ ;  /* 0x000000020e0e7810 */ /* 0x000fc80007ffe0ff */
[----:B------:R-:W-:Y:S02]  /*0680*/  ISETP.NE.AND P1, PT, R14, RZ, PT ;  /* 0x000000ff0e00720c */ /* 0x000fe40003f25270 */
[----:B------:R-:W-:Y:S02]  /*0690*/  IADD3 R19, PT, PT, R19, 0x20, RZ ;  /* 0x0000002013137810 */ /* 0x000fe40007ffe0ff */
[----:B------:R-:W-:Y:S02]  /*06a0*/  IADD3 R21, PT, PT, R21, 0x20, RZ ;  /* 0x0000002015157810 */ /* 0x000fe40007ffe0ff */
[----:B------:R-:W-:Y:S02]  /*06b0*/  IADD3 R12, PT, PT, R12, 0x20, RZ ;  /* 0x000000200c0c7810 */ /* 0x000fe40007ffe0ff */
[C---:B------:R-:W-:Y:S02]  /*06c0*/  LEA R23, R0.reuse, R23, 0x5 ;  /* 0x0000001700177211 */ /* 0x040fe400078e28ff */
[----:B------:R-:W-:Y:S01]  /*06d0*/  LEA R25, R0, R25, 0x5 ;  /* 0x0000001900197211 */ /* 0x000fe200078e28ff */
[----:B--2---:R-:W-:Y:S01]  /*06e0*/  STS [R18], R9 ;  /* 0x0000000912007388 */ /* 0x004fe20000000800 */
[----:B------:R-:W-:Y:S06]  /*06f0*/  BAR.SYNC.DEFER_BLOCKING 0x0 ;  /* 0x0000000000007b1d */ /* 0x000fec0000010000 */
[----:B------:R-:W-:Y:S04]  /*0700*/  LDS R5, [R16] ;  /* 0x0000000010057984 */ /* 0x000fe80000000800 */
[----:B------:R-:W0:Y:S04]  /*0710*/  LDS.128 R8, [R17] ;  /* 0x0000000011087984 */ /* 0x000e280000000c00 */
[----:B------:R-:W1:Y:S04]  /*0720*/  LDS R26, [R16+0x40] ;  /* 0x00004000101a7984 */ /* 0x000e680000000800 */
[----:B------:R-:W2:Y:S04]  /*0730*/  LDS R27, [R16+0x80] ;  /* 0x00008000101b7984 */ /* 0x000ea80000000800 */
[----:B------:R-:W3:Y:S01]  /*0740*/  LDS R24, [R16+0xc0] ;  /* 0x0000c00010187984 */ /* 0x000ee20000000800 */
[----:B0-----:R-:W-:-:S03]  /*0750*/  FFMA R8, R8, R5, R7 ;  /* 0x0000000508087223 */ /* 0x001fc60000000007 */
[----:B------:R-:W-:Y:S01]  /*0760*/  LDS.128 R4, [R17+0x10] ;  /* 0x0000100011047984 */ /* 0x000fe20000000c00 */
[----:B-1----:R-:W-:-:S03]  /*0770*/  FFMA R8, R26, R9, R8 ;  /* 0x000000091a087223 */ /* 0x002fc60000000008 */
[----:B------:R-:W0:Y:S01]  /*0780*/  LDS R9, [R16+0x100] ;  /* 0x0001000010097984 */ /* 0x000e220000000800 */
[----:B--2---:R-:W-:-:S03]  /*0790*/  FFMA R29, R27, R10, R8 ;  /* 0x0000000a1b1d7223 */ /* 0x004fc60000000008 */
[----:B------:R-:W1:Y:S04]  /*07a0*/  LDS R8, [R16+0x140] ;  /* 0x0001400010087984 */ /* 0x000e680000000800 */
[----:B------:R-:W2:Y:S01]  /*07b0*/  LDS R27, [R16+0x180] ;  /* 0x00018000101b7984 */ /* 0x000ea20000000800 */
[----:B---3--:R-:W-:-:S03]  /*07c0*/  FFMA R11, R24, R11, R29 ;  /* 0x0000000b180b7223 */ /* 0x008fc6000000001d */
[----:B------:R-:W3:Y:S04]  /*07d0*/  LDS R24, [R16+0x1c0] ;  /* 0x0001c00010187984 */ /* 0x000ee80000000800 */
[----:B------:R-:W-:Y:S01]  /*07e0*/  LDS R29, [R16+0x240] ;  /* 0x00024000101d7984 */ /* 0x000fe20000000800 */
[----:B0-----:R-:W-:-:S04]  /*07f0*/  FFMA R4, R4, R9, R11 ;  /* 0x0000000904047223 */ /* 0x001fc8000000000b */
[----:B-1----:R-:W-:Y:S02]  /*0800*/  FFMA R4, R8, R5, R4 ;  /* 0x0000000508047223 */ /* 0x002fe40000000004 */
[----:B------:R-:W-:Y:S04]  /*0810*/  LDS R5, [R16+0x200] ;  /* 0x0002000010057984 */ /* 0x000fe80000000800 */
[----:B------:R-:W0:Y:S01]  /*0820*/  LDS.128 R8, [R17+0x20] ;  /* 0x0000200011087984 */ /* 0x000e220000000c00 */
[----:B--2---:R-:W-:-:S04]  /*0830*/  FFMA R27, R27, R6, R4 ;  /* 0x000000061b1b7223 */ /* 0x004fc80000000004 */
[----:B---3--:R-:W-:Y:S02]  /*0840*/  FFMA R7, R24, R7, R27 ;  /* 0x0000000718077223 */ /* 0x008fe4000000001b */
[----:B------:R-:W1:Y:S04]  /*0850*/  LDS R27, [R16+0x280] ;  /* 0x00028000101b7984 */ /* 0x000e680000000800 */
[----:B------:R-:W2:Y:S01]  /*0860*/  LDS R24, [R16+0x2c0] ;  /* 0x0002c00010187984 */ /* 0x000ea20000000800 */
[----:B0-----:R-:W-:-:S03]  /*0870*/  FFMA R8, R8, R5, R7 ;  /* 0x0000000508087223 */ /* 0x001fc60000000007 */
[----:B------:R-:W-:Y:S01]  /*0880*/  LDS.128 R4, [R17+0x30] ;  /* 0x0000300011047984 */ /* 0x000fe20000000c00 */
[----:B------:R-:W-:-:S03]  /*0890*/  FFMA R8, R29, R9, R8 ;  /* 0x000000091d087223 */ /* 0x000fc60000000008 */
[----:B------:R-:W0:Y:S01]  /*08a0*/  LDS R9, [R16+0x300] ;  /* 0x0003000010097984 */ /* 0x000e220000000800 */
[----:B-1----:R-:W-:-:S03]  /*08b0*/  FFMA R27, R27, R10, R8 ;  /* 0x0000000a1b1b7223 */ /* 0x002fc60000000008 */
[----:B------:R-:W1:Y:S04]  /*08c0*/  LDS R29, [R16+0x340] ;  /* 0x00034000101d7984 */ /* 0x000e680000000800 */
[----:B------:R-:W3:Y:S01]  /*08d0*/  LDS R8, [R16+0x380] ;  /* 0x0003800010087984 */ /* 0x000ee20000000800 */
[----:B--2---:R-:W-:-:S03]  /*08e0*/  FFMA R11, R24, R11, R27 ;  /* 0x0000000b180b7223 */ /* 0x004fc6000000001b */
[----:B------:R-:W2:Y:S01]  /*08f0*/  LDS R27, [R16+0x3c0] ;  /* 0x0003c000101b7984 */ /* 0x000ea20000000800 */
[----:B0-----:R-:W-:-:S04]  /*0900*/  FFMA R4, R4, R9, R11 ;  /* 0x0000000904047223 */ /* 0x001fc8000000000b */
[----:B-1----:R-:W-:-:S04]  /*0910*/  FFMA R5, R29, R5, R4 ;  /* 0x000000051d057223 */ /* 0x002fc80000000004 */
[----:B---3--:R-:W-:-:S04]  /*0920*/  FFMA R6, R8, R6, R5 ;  /* 0x0000000608067223 */ /* 0x008fc80000000005 */
[----:B--2---:R-:W-:Y:S01]  /*0930*/  FFMA R7, R27, R7, R6 ;  /* 0x000000071b077223 */ /* 0x004fe20000000006 */
[----:B------:R-:W-:Y:S06]  /*0940*/  BAR.SYNC.DEFER_BLOCKING 0x0 ;  /* 0x0000000000007b1d */ /* 0x000fec0000010000 */
[----:B------:R-:W-:Y:S05]  /*0950*/  @P1 BRA `(.L_x_18) ;  /* 0xfffffff800481947 */ /* 0x000fea000383ffff */
[----:B------:R-:W-:-:S07]  /*0960*/  LOP3.LUT R4, R22, 0x7fffffe0, RZ, 0xc0, !PT ;  /* 0x7fffffe016047812 */ /* 0x000fce00078ec0ff */
.L_x_17:
[----:B------:R-:W-:-:S13]  /*0970*/  LOP3.LUT P0, RZ, R22, 0x10, RZ, 0xc0, !PT ;  /* 0x0000001016ff7812 */ /* 0x000fda000780c0ff */
[----:B------:R-:W-:Y:S05]  /*0980*/  @!P0 BRA `(.L_x_16) ;  /* 0x0000000000e08947 */ /* 0x000fea0003800000 */
[-C--:B------:R-:W-:Y:S01]  /*0990*/  IADD3 R11, PT, PT, R13, R4.reuse, RZ ;  /* 0x000000040d0b7210 */ /* 0x080fe20007ffe0ff */
[----:B------:R-:W-:Y:S01]  /*09a0*/  HFMA2 R21, -RZ, RZ, 0, 0 ;  /* 0x00000000ff157431 */ /* 0x000fe200000001ff */
[----:B------:R-:W-:Y:S02]  /*09b0*/  IADD3 R13, PT, PT, R15, R4, RZ ;  /* 0x000000040f0d7210 */ /* 0x000fe40007ffe0ff */
[-C--:B------:R-:W-:Y:S02]  /*09c0*/  ISETP.GE.AND P0, PT, R11, R0.reuse, PT ;  /* 0x000000000b00720c */ /* 0x080fe40003f06270 */
[----:B------:R-:W-:Y:S02]  /*09d0*/  VIMNMX R5, PT, PT, R2, R13, !PT ;  /* 0x0000000d02057248 */ /* 0x000fe40007fe0100 */
[-C--:B------:R-:W-:Y:S02]  /*09e0*/  ISETP.GE.U32.OR P0, PT, R3, R0.reuse, P0 ;  /* 0x000000000300720c */ /* 0x080fe40000706470 */
[----:B------:R-:W-:-:S02]  /*09f0*/  ISETP.GE.AND P1, PT, R5, R0, PT ;  /* 0x000000000500720c */ /* 0x000fc40003f26270 */
[----:B------:R-:W-:-:S09]  /*0a00*/  MOV R23, RZ ;  /* 0x000000ff00177202 */ /* 0x000fd20000000f00 */
[----:B------:R-:W0:Y:S01]  /*0a10*/  @!P0 LDC.64 R8, c[0x0][0x380] ;  /* 0x0000e000ff088b82 */ /* 0x000e220000000a00 */
[-C--:B------:R-:W-:Y:S02]  /*0a20*/  @!P0 IMAD R11, R3, R0.reuse, R11 ;  /* 0x00000000030b8224 */ /* 0x080fe400078e020b */
[----:B------:R-:W-:-:S05]  /*0a30*/  @!P1 IMAD R13, R13, R0, R2 ;  /* 0x000000000d0d9224 */ /* 0x000fca00078e0202 */
[----:B------:R-:W1:Y:S01]  /*0a40*/  @!P1 LDC.64 R4, c[0x0][0x388] ;  /* 0x0000e200ff049b82 */ /* 0x000e620000000a00 */
[----:B0-----:R-:W-:-:S05]  /*0a50*/  @!P0 IMAD.WIDE R8, R11, 0x4, R8 ;  /* 0x000000040b088825 */ /* 0x001fca00078e0208 */
[----:B------:R-:W2:Y:S01]  /*0a60*/  @!P0 LDG.E R21, desc[UR8][R8.64] ;  /* 0x0000000808158981 */ /* 0x000ea2000c1e1900 */
[----:B-1----:R-:W-:-:S05]  /*0a70*/  @!P1 IMAD.WIDE R4, R13, 0x4, R4 ;  /* 0x000000040d049825 */ /* 0x002fca00078e0204 */
        /* <DEDUP_REMOVED lines=8> */
[----:B------:R-:W3:Y:S04]  /*0b00*/  LDS R26, [R16+0xc0] ;  /* 0x0000c000101a7984 */ /* 0x000ee80000000800 */
[----:B------:R-:W-:Y:S04]  /*0b10*/  LDS R19, [R16+0x100] ;  /* 0x0001000010137984 */ /* 0x000fe80000000800 */
[----:B------:R-:W4:Y:S04]  /*0b20*/  LDS.128 R8, [R17+0x10] ;  /* 0x0000100011087984 */ /* 0x000f280000000c00 */
[----:B------:R-:W5:Y:S04]  /*0b30*/  LDS R22, [R16+0x140] ;  /* 0x0001400010167984 */ /* 0x000f680000000800 */
[----:B------:R-:W5:Y:S04]  /*0b40*/  LDS R21, [R16+0x180] ;  /* 0x0001800010157984 */ /* 0x000f680000000800 */
[----:B------:R-:W5:Y:S04]  /*0b50*/  LDS R18, [R16+0x1c0] ;  /* 0x0001c00010127984 */ /* 0x000f680000000800 */
[----:B------:R-:W-:Y:S01]  /*0b60*/  LDS R23, [R16+0x200] ;  /* 0x0002000010177984 */ /* 0x000fe20000000800 */
[----:B0-----:R-:W-:-:S03]  /*0b70*/  FFMA R12, R12, R6, R7 ;  /* 0x000000060c0c7223 */ /* 0x001fc60000000007 */
[----:B------:R-:W-:Y:S04]  /*0b80*/  LDS R20, [R16+0x240] ;  /* 0x0002400010147984 */ /* 0x000fe80000000800 */
[----:B------:R-:W0:Y:S01]  /*0b90*/  LDS.128 R4, [R17+0x20] ;  /* 0x0000200011047984 */ /* 0x000e220000000c00 */
[----:B-1----:R-:W-:-:S03]  /*0ba0*/  FFMA R12, R25, R13, R12 ;  /* 0x0000000d190c7223 */ /* 0x002fc6000000000c */
[----:B------:R-:W1:Y:S01]  /*0bb0*/  LDS R25, [R16+0x280] ;  /* 0x0002800010197984 */ /* 0x000e620000000800 */
[----:B--2---:R-:W-:-:S03]  /*0bc0*/  FFMA R27, R27, R14, R12 ;  /* 0x0000000e1b1b7223 */ /* 0x004fc6000000000c */
[----:B------:R-:W2:Y:S01]  /*0bd0*/  LDS R24, [R16+0x2c0] ;  /* 0x0002c00010187984 */ /* 0x000ea20000000800 */
[----:B---3--:R-:W-:-:S03]  /*0be0*/  FFMA R29, R26, R15, R27 ;  /* 0x0000000f1a1d7223 */ /* 0x008fc6000000001b */
[----:B------:R-:W-:Y:S04]  /*0bf0*/  LDS R27, [R16+0x300] ;  /* 0x00030000101b7984 */ /* 0x000fe80000000800 */
[----:B------:R-:W3:Y:S01]  /*0c00*/  LDS.128 R12, [R17+0x30] ;  /* 0x00003000110c7984 */ /* 0x000ee20000000c00 */
[----:B----4-:R-:W-:-:S03]  /*0c10*/  FFMA R19, R8, R19, R29 ;  /* 0x0000001308137223 */ /* 0x010fc6000000001d */
[----:B------:R-:W4:Y:S01]  /*0c20*/  LDS R8, [R16+0x340] ;  /* 0x0003400010087984 */ /* 0x000f220000000800 */
[----:B-----5:R-:W-:-:S03]  /*0c30*/  FFMA R26, R22, R9, R19 ;  /* 0x00000009161a7223 */ /* 0x020fc60000000013 */
[----:B------:R-:W5:Y:S04]  /*0c40*/  LDS R9, [R16+0x380] ;  /* 0x0003800010097984 */ /* 0x000f680000000800 */
[----:B------:R-:W5:Y:S01]  /*0c50*/  LDS R22, [R16+0x3c0] ;  /* 0x0003c00010167984 */ /* 0x000f620000000800 */
[----:B------:R-:W-:-:S04]  /*0c60*/  FFMA R21, R21, R10, R26 ;  /* 0x0000000a15157223 */ /* 0x000fc8000000001a */
[----:B------:R-:W-:-:S04]  /*0c70*/  FFMA R11, R18, R11, R21 ;  /* 0x0000000b120b7223 */ /* 0x000fc80000000015 */
[----:B0-----:R-:W-:-:S04]  /*0c80*/  FFMA R11, R4, R23, R11 ;  /* 0x00000017040b7223 */ /* 0x001fc8000000000b */
[----:B------:R-:W-:-:S04]  /*0c90*/  FFMA R20, R20, R5, R11 ;  /* 0x0000000514147223 */ /* 0x000fc8000000000b */
[----:B-1----:R-:W-:-:S04]  /*0ca0*/  FFMA R25, R25, R6, R20 ;  /* 0x0000000619197223 */ /* 0x002fc80000000014 */
[----:B--2---:R-:W-:-:S04]  /*0cb0*/  FFMA R7, R24, R7, R25 ;  /* 0x0000000718077223 */ /* 0x004fc80000000019 */
[----:B---3--:R-:W-:-:S04]  /*0cc0*/  FFMA R7, R12, R27, R7 ;  /* 0x0000001b0c077223 */ /* 0x008fc80000000007 */
[----:B----4-:R-:W-:-:S04]  /*0cd0*/  FFMA R8, R8, R13, R7 ;  /* 0x0000000d08087223 */ /* 0x010fc80000000007 */
[----:B-----5:R-:W-:-:S04]  /*0ce0*/  FFMA R9, R9, R14, R8 ;  /* 0x0000000e09097223 */ /* 0x020fc80000000008 */
[----:B------:R-:W-:Y:S01]  /*0cf0*/  FFMA R7, R22, R15, R9 ;  /* 0x0000000f16077223 */ /* 0x000fe20000000009 */
[----:B------:R-:W-:Y:S06]  /*0d00*/  BAR.SYNC.DEFER_BLOCKING 0x0 ;  /* 0x0000000000007b1d */ /* 0x000fec0000010000 */
.L_x_16:
[----:B------:R-:W-:-:S04]  /*0d10*/  VIMNMX R5, PT, PT, R3, R2, !PT ;  /* 0x0000000203057248 */ /* 0x000fc80007fe0100 */
[----:B------:R-:W-:-:S13]  /*0d20*/  ISETP.GE.AND P0, PT, R5, R0, PT ;  /* 0x000000000500720c */ /* 0x000fda0003f06270 */
[----:B------:R-:W-:Y:S05]  /*0d30*/  @P0 EXIT ;  /* 0x000000000000094d */ /* 0x000fea0003800000 */
[----:B------:R-:W0:Y:S01]  /*0d40*/  LDC.64 R4, c[0x0][0x390] ;  /* 0x0000e400ff047b82 */ /* 0x000e220000000a00 */
[----:B------:R-:W-:-:S04]  /*0d50*/  IMAD R3, R3, R0, R2 ;  /* 0x0000000003037224 */ /* 0x000fc800078e0202 */
[----:B0-----:R-:W-:-:S05]  /*0d60*/  IMAD.WIDE R2, R3, 0x4, R4 ;  /* 0x0000000403027825 */ /* 0x001fca00078e0204 */
[----:B------:R-:W-:Y:S01]  /*0d70*/  STG.E desc[UR8][R2.64], R7 ;  /* 0x0000000702007986 */ /* 0x000fe2000c101908 */
[----:B------:R-:W-:Y:S05]  /*0d80*/  EXIT ;  /* 0x000000000000794d */ /* 0x000fea0003800000 */
.L_x_19:
        /* <DEDUP_REMOVED lines=15> */
.L_x_33:


//--------------------- .text._Z12matmul_naivePKfS0_Pfi --------------------------
	.section	.text._Z12matmul_naivePKfS0_Pfi,"ax",@progbits
	.align	128
        .global         _Z12matmul_naivePKfS0_Pfi
        .type           _Z12matmul_naivePKfS0_Pfi,@function
        .size           _Z12matmul_naivePKfS0_Pfi,(.L_x_34 - _Z12matmul_naivePKfS0_Pfi)
        .other          _Z12matmul_naivePKfS0_Pfi,@"STO_CUDA_ENTRY STV_DEFAULT"
_Z12matmul_naivePKfS0_Pfi:
.text._Z12matmul_naivePKfS0_Pfi:
        /* <DEDUP_REMOVED lines=16> */
[----:B------:R-:W-:Y:S01]  /*0100*/  UMOV UR4, URZ ;  /* 0x000000ff00047c82 */ /* 0x000fe20008000000 */
[----:B------:R-:W0:Y:S04]  /*0110*/  LDCU.64 UR18, c[0x0][0x358] ;  /* 0x00006b00ff1277ac */ /* 0x000e280008000a00 */
[----:B------:R-:W-:Y:S05]  /*0120*/  BRA.U !UP0, `(.L_x_20) ;  /* 0x0000000508047547 */ /* 0x000fea000b800000 */
[----:B------:R-:W1:Y:S01]  /*0130*/  LDCU.128 UR24, c[0x0][0x380] ;  /* 0x00007000ff1877ac */ /* 0x000e620008000c00 */
[----:B------:R-:W-:Y:S02]  /*0140*/  MOV R12, RZ ;  /* 0x000000ff000c7202 */ /* 0x000fe40000000f00 */
[----:B------:R-:W-:Y:S01]  /*0150*/  MOV R14, R0 ;  /* 0x00000000000e7202 */ /* 0x000fe20000000f00 */
[----:B------:R-:W-:-:S04]  /*0160*/  ULOP3.LUT UR4, UR20, 0x7ffffff8, URZ, 0xc0, !UPT ;  /* 0x7ffffff814047892 */ /* 0x000fc8000f8ec0ff */
[----:B------:R-:W-:Y:S01]  /*0170*/  UIADD3 UR5, UPT, UPT, -UR4, URZ, URZ ;  /* 0x000000ff04057290 */ /* 0x000fe2000fffe1ff */
[----:B-1----:R-:W-:Y:S01]  /*0180*/  MOV R2, UR24 ;  /* 0x0000001800027c02 */ /* 0x002fe20008000f00 */
[----:B------:R-:W-:Y:S01]  /*0190*/  UIMAD.WIDE UR6, UR20, 0x8, UR26 ;  /* 0x00000008140678a5 */ /* 0x000fe2000f8e021a */
[----:B------:R-:W-:Y:S01]  /*01a0*/  MOV R3, UR25 ;  /* 0x0000001900037c02 */ /* 0x000fe20008000f00 */
[----:B------:R-:W-:Y:S02]  /*01b0*/  UIMAD.WIDE UR8, UR20, 0xc, UR26 ;  /* 0x0000000c140878a5 */ /* 0x000fe4000f8e021a */
[----:B------:R-:W-:Y:S01]  /*01c0*/  UIMAD.WIDE UR10, UR20, 0x10, UR26 ;  /* 0x00000010140a78a5 */ /* 0x000fe2000f8e021a */
[----:B------:R-:W-:Y:S01]  /*01d0*/  IMAD.WIDE.U32 R2, R13, 0x4, R2 ;  /* 0x000000040d027825 */ /* 0x000fe200078e0002 */
[----:B------:R-:W-:Y:S02]  /*01e0*/  UIMAD.WIDE UR12, UR20, 0x14, UR26 ;  /* 0x00000014140c78a5 */ /* 0x000fe4000f8e021a */
[----:B------:R-:W-:Y:S01]  /*01f0*/  UIMAD.WIDE UR14, UR20, 0x18, UR26 ;  /* 0x00000018140e78a5 */ /* 0x000fe2000f8e021a */
[----:B------:R-:W-:Y:S01]  /*0200*/  IADD3 R2, P0, PT, R2, 0x10, RZ ;  /* 0x0000001002027810 */ /* 0x000fe20007f1e0ff */
[----:B------:R-:W-:-:S03]  /*0210*/  UIMAD.WIDE UR16, UR20, 0x1c, UR26 ;  /* 0x0000001c141078a5 */ /* 0x000fc6000f8e021a */
[----:B------:R-:W-:-:S09]  /*0220*/  IADD3.X R3, PT, PT, RZ, R3, RZ, P0, !PT ;  /* 0x00000003ff037210 */ /* 0x000fd200007fe4ff */
.L_x_21:
[----:B------:R-:W-:Y:S01]  /*0230*/  UIMAD.WIDE UR22, UR20, 0x4, UR26 ;  /* 0x00000004141678a5 */ /* 0x000fe2000f8e021a */
[----:B------:R-:W-:Y:S02]  /*0240*/  IMAD.MOV.U32 R23, RZ, RZ, 0x4 ;  /* 0x00000004ff177424 */ /* 0x000fe400078e00ff */
[----:B------:R-:W-:Y:S01]  /*0250*/  HFMA2 R11, -RZ, RZ, 0, 2.384185791015625e-07 ;  /* 0x00000004ff0b7431 */ /* 0x000fe200000001ff */
[----:B------:R-:W-:Y:S01]  /*0260*/  MOV R25, 0x4 ;  /* 0x0000000400197802 */ /* 0x000fe20000000f00 */
[----:B0-----:R-:W2:Y:S01]  /*0270*/  LDG.E R21, desc[UR18][R2.64+-0x10] ;  /* 0xfffff01202157981 */ /* 0x001ea2000c1e1900 */
[C---:B------:R-:W-:Y:S01]  /*0280*/  IMAD.WIDE R22, R14.reuse, R23, UR26 ;  /* 0x0000001a0e167e25 */ /* 0x040fe2000f8e0217 */
[----:B------:R-:W-:Y:S02]  /*0290*/  MOV R8, UR22 ;  /* 0x0000001600087c02 */ /* 0x000fe40008000f00 */
[----:B------:R-:W-:Y:S01]  /*02a0*/  MOV R9, UR23 ;  /* 0x0000001700097c02 */ /* 0x000fe20008000f00 */
[----:B------:R-:W3:Y:S02]  /*02b0*/  LDG.E R19, desc[UR18][R2.64+-0xc] ;  /* 0xfffff41202137981 */ /* 0x000ee4000c1e1900 */
[----:B------:R-:W-:-:S02]  /*02c0*/  IMAD.WIDE R8, R14, 0x4, R8 ;  /* 0x000000040e087825 */ /* 0x000fc400078e0208 */
[----:B------:R-:W2:Y:S01]  /*02d0*/  LDG.E R22, desc[UR18][R22.64] ;  /* 0x0000001216167981 */ /* 0x000ea2000c1e1900 */
[----:B------:R-:W-:Y:S01]  /*02e0*/  MOV R5, 0x4 ;  /* 0x0000000400057802 */ /* 0x000fe20000000f00 */
[C---:B------:R-:W-:Y:S02]  /*02f0*/  IMAD.WIDE R24, R14.reuse, R25, UR6 ;  /* 0x000000060e187e25 */ /* 0x040fe4000f8e0219 */
[----:B------:R0:W3:Y:S02]  /*0300*/  LDG.E R20, desc[UR18][R8.64] ;  /* 0x0000001208147981 */ /* 0x0000e4000c1e1900 */
[----:B------:R-:W-:Y:S02]  /*0310*/  IMAD.WIDE R10, R14, R11, UR8 ;  /* 0x000000080e0a7e25 */ /* 0x000fe4000f8e020b */
[----:B------:R-:W4:Y:S04]  /*0320*/  LDG.E R18, desc[UR18][R24.64] ;  /* 0x0000001218127981 */ /* 0x000f28000c1e1900 */
[----:B------:R-:W4:Y:S01]  /*0330*/  LDG.E R17, desc[UR18][R2.64+-0x8] ;  /* 0xfffff81202117981 */ /* 0x000f22000c1e1900 */
[----:B0-----:R-:W-:-:S02]  /*0340*/  HFMA2 R9, -RZ, RZ, 0, 2.384185791015625e-07 ;  /* 0x00000004ff097431 */ /* 0x001fc400000001ff */
[----:B------:R-:W-:Y:S01]  /*0350*/  IMAD.MOV.U32 R7, RZ, RZ, 0x4 ;  /* 0x00000004ff077424 */ /* 0x000fe200078e00ff */
[----:B------:R0:W5:Y:S01]  /*0360*/  LDG.E R16, desc[UR18][R10.64] ;  /* 0x000000120a107981 */ /* 0x000162000c1e1900 */
[----:B------:R-:W-:-:S03]  /*0370*/  IMAD.WIDE R4, R14, R5, UR10 ;  /* 0x0000000a0e047e25 */ /* 0x000fc6000f8e0205 */
[----:B------:R-:W5:Y:S01]  /*0380*/  LDG.E R15, desc[UR18][R2.64+-0x4] ;  /* 0xfffffc12020f7981 */ /* 0x000f62000c1e1900 */
[C---:B------:R-:W-:Y:S01]  /*0390*/  IMAD.WIDE R6, R14.reuse, R7, UR12 ;  /* 0x0000000c0e067e25 */ /* 0x040fe2000f8e0207 */
[----:B------:R-:W-:Y:S02]  /*03a0*/  MOV R27, 0x4 ;  /* 0x00000004001b7802 */ /* 0x000fe40000000f00 */
[----:B------:R1:W5:Y:S01]  /*03b0*/  LDG.E R4, desc[UR18][R4.64] ;  /* 0x0000001204047981 */ /* 0x000362000c1e1900 */
[----:B------:R-:W-:-:S03]  /*03c0*/  IMAD.WIDE R8, R14, R9, UR14 ;  /* 0x0000000e0e087e25 */ /* 0x000fc6000f8e0209 */
[----:B------:R-:W5:Y:S01]  /*03d0*/  LDG.E R23, desc[UR18][R2.64] ;  /* 0x0000001202177981 */ /* 0x000f62000c1e1900 */
[----:B0-----:R-:W-:-:S03]  /*03e0*/  IMAD.WIDE R10, R14, R27, UR16 ;  /* 0x000000100e0a7e25 */ /* 0x001fc6000f8e021b */
[----:B------:R-:W5:Y:S04]  /*03f0*/  LDG.E R7, desc[UR18][R6.64] ;  /* 0x0000001206077981 */ /* 0x000f68000c1e1900 */
[----:B------:R-:W5:Y:S04]  /*0400*/  LDG.E R24, desc[UR18][R2.64+0x4] ;  /* 0x0000041202187981 */ /* 0x000f68000c1e1900 */
[----:B------:R-:W5:Y:S04]  /*0410*/  LDG.E R8, desc[UR18][R8.64] ;  /* 0x0000001208087981 */ /* 0x000f68000c1e1900 */
[----:B------:R-:W5:Y:S04]  /*0420*/  LDG.E R25, desc[UR18][R2.64+0x8] ;  /* 0x0000081202197981 */ /* 0x000f68000c1e1900 */
[----:B------:R-:W5:Y:S04]  /*0430*/  LDG.E R10, desc[UR18][R10.64] ;  /* 0x000000120a0a7981 */ /* 0x000f68000c1e1900 */
[----:B------:R0:W5:Y:S01]  /*0440*/  LDG.E R27, desc[UR18][R2.64+0xc] ;  /* 0x00000c12021b7981 */ /* 0x000162000c1e1900 */
[----:B------:R-:W-:-:S04]  /*0450*/  UIADD3 UR5, UPT, UPT, UR5, 0x8, URZ ;  /* 0x0000000805057890 */ /* 0x000fc8000fffe0ff */
[----:B------:R-:W-:Y:S01]  /*0460*/  UISETP.NE.AND UP0, UPT, UR5, URZ, UPT ;  /* 0x000000ff0500728c */ /* 0x000fe2000bf05270 */
[----:B-1----:R-:W-:Y:S02]  /*0470*/  MOV R5, UR20 ;  /* 0x0000001400057c02 */ /* 0x002fe40008000f00 */
[----:B0-----:R-:W-:Y:S02]  /*0480*/  IADD3 R2, P0, PT, R2, 0x20, RZ ;  /* 0x0000002002027810 */ /* 0x001fe40007f1e0ff */
[----:B------:R-:W-:Y:S02]  /*0490*/  LEA R14, R5, R14, 0x3 ;  /* 0x0000000e050e7211 */ /* 0x000fe400078e18ff */
        /* <DEDUP_REMOVED lines=10> */
.L_x_20:
[----:B------:R-:W-:-:S04]  /*0540*/  ULOP3.LUT UR6, UR20, 0x7, URZ, 0xc0, !UPT ;  /* 0x0000000714067892 */ /* 0x000fc8000f8ec0ff */
        /* <DEDUP_REMOVED lines=8> */
[----:B------:R-:W-:Y:S01]  /*05d0*/  IMAD.U32 R9, RZ, RZ, UR4 ;  /* 0x00000004ff097e24 */ /* 0x000fe2000f8e00ff */
[C---:B------:R-:W-:Y:S02]  /*05e0*/  IADD3 R3, PT, PT, R13.reuse, UR4, RZ ;  /* 0x000000040d037c10 */ /* 0x040fe4000fffe0ff */
[----:B------:R-:W-:Y:S01]  /*05f0*/  IADD3 R10, P0, PT, R13, UR4, RZ ;  /* 0x000000040d0a7c10 */ /* 0x000fe2000ff1e0ff */
[----:B------:R-:W-:Y:S01]  /*0600*/  IMAD R9, R9, UR20, R0 ;  /* 0x0000001409097c24 */ /* 0x000fe2000f8e0200 */
[----:B------:R-:W-:Y:S01]  /*0610*/  MOV R11, UR20 ;  /* 0x00000014000b7c02 */ /* 0x000fe20008000f00 */
[----:B------:R-:W3:Y:S01]  /*0620*/  LDC.64 R4, c[0x0][0x380] ;  /* 0x0000e000ff047b82 */ /* 0x000ee20000000a00 */
[----:B------:R-:W-:Y:S01]  /*0630*/  MOV R15, UR20 ;  /* 0x00000014000f7c02 */ /* 0x000fe20008000f00 */
[----:B-1----:R-:W-:Y:S01]  /*0640*/  IMAD.WIDE R6, R9, 0x4, R6 ;  /* 0x0000000409067825 */ /* 0x002fe200078e0206 */
[----:B------:R-:W-:-:S05]  /*0650*/  MOV R9, UR20 ;  /* 0x0000001400097c02 */ /* 0x000fca0008000f00 */
[----:B------:R-:W-:Y:S02]  /*0660*/  IMAD.WIDE R8, R9, 0x4, R6 ;  /* 0x0000000409087825 */ /* 0x000fe400078e0206 */
[----:B0-----:R-:W4:Y:S02]  /*0670*/  LDG.E R6, desc[UR18][R6.64] ;  /* 0x0000001206067981 */ /* 0x001f24000c1e1900 */
[----:B---3--:R-:W-:Y:S01]  /*0680*/  IMAD.WIDE.U32 R4, R3, 0x4, R4 ;  /* 0x0000000403047825 */ /* 0x008fe200078e0004 */
[----:B------:R-:W-:Y:S01]  /*0690*/  IADD3.X R3, PT, PT, RZ, RZ, RZ, P0, !PT ;  /* 0x000000ffff037210 */ /* 0x000fe200007fe4ff */
[----:B------:R-:W3:Y:S01]  /*06a0*/  LDG.E R17, desc[UR18][R8.64] ;  /* 0x0000001208117981 */ /* 0x000ee2000c1e1900 */
[----:B--2---:R-:W-:-:S03]  /*06b0*/  LEA R2, P0, R10, UR6, 0x2 ;  /* 0x000000060a027c11 */ /* 0x004fc6000f8010ff */
[----:B------:R-:W4:Y:S01]  /*06c0*/  LDG.E R5, desc[UR18][R4.64] ;  /* 0x0000001204057981 */ /* 0x000f22000c1e1900 */
[----:B------:R-:W-:Y:S01]  /*06d0*/  LEA.HI.X R3, R10, UR7, R3, 0x2, P0 ;  /* 0x000000070a037c11 */ /* 0x000fe200080f1403 */
[----:B------:R-:W-:-:S04]  /*06e0*/  IMAD.WIDE R10, R11, 0x4, R8 ;  /* 0x000000040b0a7825 */ /* 0x000fc800078e0208 */
[----:B------:R-:W3:Y:S01]  /*06f0*/  LDG.E R16, desc[UR18][R2.64+0x4] ;  /* 0x0000041202107981 */ /* 0x000ee2000c1e1900 */
[----:B------:R-:W-:-:S03]  /*0700*/  IMAD.WIDE R14, R15, 0x4, R10 ;  /* 0x000000040f0e7825 */ /* 0x000fc600078e020a */
[----:B------:R-:W2:Y:S04]  /*0710*/  LDG.E R19, desc[UR18][R10.64] ;  /* 0x000000120a137981 */ /* 0x000ea8000c1e1900 */
[----:B------:R-:W2:Y:S04]  /*0720*/  LDG.E R18, desc[UR18][R2.64+0x8] ;  /* 0x0000081202127981 */ /* 0x000ea8000c1e1900 */
[----:B------:R-:W5:Y:S04]  /*0730*/  LDG.E R20, desc[UR18][R2.64+0xc] ;  /* 0x00000c1202147981 */ /* 0x000f68000c1e1900 */
[----:B------:R-:W5:Y:S01]  /*0740*/  LDG.E R14, desc[UR18][R14.64] ;  /* 0x000000120e0e7981 */ /* 0x000f62000c1e1900 */
[----:B------:R-:W-:Y:S01]  /*0750*/  UIADD3 UR4, UPT, UPT, UR4, 0x4, URZ ;  /* 0x0000000404047890 */ /* 0x000fe2000fffe0ff */
[----:B----4-:R-:W-:-:S04]  /*0760*/  FFMA R5, R5, R6, R12 ;  /* 0x0000000605057223 */ /* 0x010fc8000000000c */
[----:B---3--:R-:W-:-:S04]  /*0770*/  FFMA R5, R16, R17, R5 ;  /* 0x0000001110057223 */ /* 0x008fc80000000005 */
[----:B--2---:R-:W-:-:S04]  /*0780*/  FFMA R5, R18, R19, R5 ;  /* 0x0000001312057223 */ /* 0x004fc80000000005 */
[----:B-----5:R-:W-:-:S07]  /*0790*/  FFMA R12, R20, R14, R5 ;  /* 0x0000000e140c7223 */ /* 0x020fce0000000005 */
.L_x_23:
[----:B------:R-:W-:Y:S05]  /*07a0*/  BRA.U !UP1, `(.L_x_22) ;  /* 0x0000000109a87547 */ /* 0x000fea000b800000 */
[----:B------:R-:W-:Y:S01]  /*07b0*/  UISETP.NE.AND UP0, UPT, UR5, 0x1, UPT ;  /* 0x000000010500788c */ /* 0x000fe2000bf05270 */
[----:B------:R-:W-:Y:S01]  /*07c0*/  MOV R7, UR4 ;  /* 0x0000000400077c02 */ /* 0x000fe20008000f00 */
[----:B------:R-:W-:Y:S02]  /*07d0*/  ULOP3.LUT UR5, UR20, 0x1, URZ, 0xc0, !UPT ;  /* 0x0000000114057892 */ /* 0x000fe4000f8ec0ff */
[----:B------:R-:W-:Y:S02]  /*07e0*/  MOV R15, UR20 ;  /* 0x00000014000f7c02 */ /* 0x000fe40008000f00 */
[----:B------:R-:W-:Y:S01]  /*07f0*/  UISETP.NE.U32.AND UP1, UPT, UR5, 0x1, UPT ;  /* 0x000000010500788c */ /* 0x000fe2000bf25070 */
[----:B------:R-:W-:-:S04]  /*0800*/  PLOP3.LUT P1, PT, PT, PT, UP0, 0x80, 0x8 ;  /* 0x000000000008781c */ /* 0x000fc80003f2f008 */
[----:B------:R-:W1:Y:S01]  /*0810*/  @UP0 LDCU.128 UR8, c[0x0][0x380] ;  /* 0x00007000ff0807ac */ /* 0x000e620008000c00 */
[----:B------:R-:W-:Y:S01]  /*0820*/  PLOP3.LUT P0, PT, PT, PT, UP1, 0x80, 0x8 ;  /* 0x000000000008781c */ /* 0x000fe20003f0f018 */
[----:B------:R-:W2:Y:S04]  /*0830*/  @UP0 LDCU.64 UR6, c[0x0][0x380] ;  /* 0x00007000ff0607ac */ /* 0x000ea80008000a00 */
[----:B------:R-:W3:Y:S03]  /*0840*/  @!UP1 LDCU.128 UR12, c[0x0][0x380] ;  /* 0x00007000ff0c97ac */ /* 0x000ee60008000c00 */
[C---:B------:R-:W-:Y:S02]  /*0850*/  @P1 IADD3 R3, PT, PT, R13.reuse, UR4, RZ ;  /* 0x000000040d031c10 */ /* 0x040fe4000fffe0ff */
[----:B------:R-:W-:Y:S01]  /*0860*/  @P1 IADD3 R6, P2, PT, R13, UR4, RZ ;  /* 0x000000040d061c10 */ /* 0x000fe2000ff5e0ff */
[----:B------:R-:W-:Y:S01]  /*0870*/  @UP0 UIADD3 UR4, UPT, UPT, UR4, 0x2, URZ ;  /* 0x0000000204040890 */ /* 0x000fe2000fffe0ff */
[----:B-1----:R-:W-:Y:S01]  /*0880*/  MOV R11, UR9 ;  /* 0x00000009000b7c02 */ /* 0x002fe20008000f00 */
[----:B------:R-:W-:Y:S01]  /*0890*/  IMAD.U32 R10, RZ, RZ, UR8 ;  /* 0x00000008ff0a7e24 */ /* 0x000fe2000f8e00ff */
[----:B------:R-:W-:-:S02]  /*08a0*/  MOV R4, UR10 ;  /* 0x0000000a00047c02 */ /* 0x000fc40008000f00 */
[----:B------:R-:W-:Y:S01]  /*08b0*/  MOV R5, UR11 ;  /* 0x0000000b00057c02 */ /* 0x000fe20008000f00 */
[----:B------:R-:W-:-:S04]  /*08c0*/  @P1 IMAD.WIDE.U32 R10, R3, 0x4, R10 ;  /* 0x00000004030a1825 */ /* 0x000fc800078e000a */
[----:B------:R-:W-:Y:S01]  /*08d0*/  @P1 IMAD R3, R7, UR20, R0 ;  /* 0x0000001407031c24 */ /* 0x000fe2000f8e0200 */
[----:B------:R-:W-:Y:S01]  /*08e0*/  @P1 IADD3.X R7, PT, PT, RZ, RZ, RZ, P2, !PT ;  /* 0x000000ffff071210 */ /* 0x000fe200017fe4ff */
[----:B------:R-:W-:Y:S01]  /*08f0*/  IMAD.U32 R19, RZ, RZ, UR4 ;  /* 0x00000004ff137e24 */ /* 0x000fe2000f8e00ff */
[C---:B--2---:R-:W-:Y:S01]  /*0900*/  @P1 LEA R2, P2, R6.reuse, UR6, 0x2 ;  /* 0x0000000606021c11 */ /* 0x044fe2000f8410ff */
[----:B------:R-:W-:Y:S01]  /*0910*/  @P1 IMAD.WIDE R4, R3, 0x4, R4 ;  /* 0x0000000403041825 */ /* 0x000fe200078e0204 */
[----:B------:R-:W-:Y:S01]  /*0920*/  @!P0 IADD3 R17, PT, PT, R13, UR4, RZ ;  /* 0x000000040d118c10 */ /* 0x000fe2000fffe0ff */
[----:B0-----:R-:W2:Y:S01]  /*0930*/  @P1 LDG.E R11, desc[UR18][R10.64] ;  /* 0x000000120a0b1981 */ /* 0x001ea2000c1e1900 */
[----:B------:R-:W-:Y:S01]  /*0940*/  @P1 LEA.HI.X R3, R6, UR7, R7, 0x2, P2 ;  /* 0x0000000706031c11 */ /* 0x000fe200090f1407 */
[----:B------:R-:W-:Y:S01]  /*0950*/  @!P0 IMAD R19, R19, UR20, R0 ;  /* 0x0000001413138c24 */ /* 0x000fe2000f8e0200 */
[----:B---3--:R-:W-:Y:S01]  /*0960*/  MOV R6, UR12 ;  /* 0x0000000c00067c02 */ /* 0x008fe20008000f00 */
[----:B------:R-:W-:Y:S01]  /*0970*/  @P1 IMAD.WIDE R14, R15, 0x4, R4 ;  /* 0x000000040f0e1825 */ /* 0x000fe200078e0204 */
[----:B------:R-:W-:Y:S01]  /*0980*/  MOV R7, UR13 ;  /* 0x0000000d00077c02 */ /* 0x000fe20008000f00 */
[----:B------:R-:W2:Y:S01]  /*0990*/  @P1 LDG.E R4, desc[UR18][R4.64] ;  /* 0x0000001204041981 */ /* 0x000ea2000c1e1900 */
[----:B------:R-:W-:-:S02]  /*09a0*/  MOV R8, UR14 ;  /* 0x0000000e00087c02 */ /* 0x000fc40008000f00 */
[----:B------:R-:W-:Y:S01]  /*09b0*/  MOV R9, UR15 ;  /* 0x0000000f00097c02 */ /* 0x000fe20008000f00 */
[----:B------:R-:W-:Y:S01]  /*09c0*/  @!P0 IMAD.WIDE.U32 R6, R17, 0x4, R6 ;  /* 0x0000000411068825 */ /* 0x000fe200078e0006 */
[----:B------:R-:W3:Y:S03]  /*09d0*/  @P1 LDG.E R14, desc[UR18][R14.64] ;  /* 0x000000120e0e1981 */ /* 0x000ee6000c1e1900 */
[----:B------:R-:W-:Y:S01]  /*09e0*/  @!P0 IMAD.WIDE R8, R19, 0x4, R8 ;  /* 0x0000000413088825 */ /* 0x000fe200078e0208 */
[----:B------:R-:W3:Y:S04]  /*09f0*/  @P1 LDG.E R2, desc[UR18][R2.64+0x4] ;  /* 0x0000041202021981 */ /* 0x000ee8000c1e1900 */
[----:B------:R-:W4:Y:S04]  /*0a00*/  @!P0 LDG.E R7, desc[UR18][R6.64] ;  /* 0x0000001206078981 */ /* 0x000f28000c1e1900 */
[----:B------:R-:W4:Y:S01]  /*0a10*/  @!P0 LDG.E R8, desc[UR18][R8.64] ;  /* 0x0000001208088981 */ /* 0x000f22000c1e1900 */
[----:B--2---:R-:W-:-:S04]  /*0a20*/  @P1 FFMA R11, R11, R4, R12 ;  /* 0x000000040b0b1223 */ /* 0x004fc8000000000c */
[----:B---3--:R-:W-:-:S04]  /*0a30*/  @P1 FFMA R12, R2, R14, R11 ;  /* 0x0000000e020c1223 */ /* 0x008fc8000000000b */
[----:B----4-:R-:W-:-:S07]  /*0a40*/  @!P0 FFMA R12, R7, R8, R12 ;  /* 0x00000008070c8223 */ /* 0x010fce000000000c */
.L_x_22:
[----:B------:R-:W1:Y:S01]  /*0a50*/  LDC.64 R2, c[0x0][0x390] ;  /* 0x0000e400ff027b82 */ /* 0x000e620000000a00 */
[----:B------:R-:W-:-:S05]  /*0a60*/  IADD3 R13, PT, PT, R0, R13, RZ ;  /* 0x0000000d000d7210 */ /* 0x000fca0007ffe0ff */
[----:B-1----:R-:W-:-:S05]  /*0a70*/  IMAD.WIDE R2, R13, 0x4, R2 ;  /* 0x000000040d027825 */ /* 0x002fca00078e0202 */
[----:B0-----:R-:W-:Y:S01]  /*0a80*/  STG.E desc[UR18][R2.64], R12 ;  /* 0x0000000c02007986 */ /* 0x001fe2000c101912 */
[----:B------:R-:W-:Y:S05]  /*0a90*/  EXIT ;  /* 0x000000000000794d */ /* 0x000fea0003800000 */
.L_x_24:
        /* <DEDUP_REMOVED lines=14> */
.L_x_34:


//--------------------- .text._Z23transpose_register_tilePKfPfi --------------------------
	.section	.text._Z23transpose_register_tilePKfPfi,"ax",@progbits
	.align	128
        .global         _Z23transpose_register_tilePKfPfi
        .type           _Z23transpose_register_tilePKfPfi,@function
        .size           _Z23transpose_register_tilePKfPfi,(.L_x_35 - _Z23transpose_register_tilePKfPfi)
        .other          _Z23transpose_register_tilePKfPfi,@"STO_CUDA_ENTRY STV_DEFAULT"
_Z23transpose_register_tilePKfPfi:
.text._Z23transpose_register_tilePKfPfi:
[----:B------:R-:W-:Y:S01]  /*0000*/  LDC R1, c[0x0][0x37c] ;  /* 0x0000df00ff017b82 */ /* 0x000fe20000000800 */
[----:B------:R-:W0:Y:S01]  /*0010*/  S2R R0, SR_CTAID.Y ;  /* 0x0000000000007919 */ /* 0x000e220000002600 */
[----:B------:R-:W1:Y:S01]  /*0020*/  LDCU UR6, c[0x0][0x390] ;  /* 0x00007200ff0677ac */ /* 0x000e620008000800 */
[----:B------:R-:W0:Y:S01]  /*0030*/  S2R R3, SR_TID.Y ;  /* 0x0000000000037919 */ /* 0x000e220000002200 */
[----:B------:R-:W2:Y:S01]  /*0040*/  LDCU.64 UR4, c[0x0][0x358] ;  /* 0x00006b00ff0477ac */ /* 0x000ea20008000a00 */
[----:B------:R-:W3:Y:S01]  /*0050*/  S2R R9, SR_CTAID.X ;  /* 0x0000000000097919 */ /* 0x000ee20000002500 */
[----:B------:R-:W4:Y:S01]  /*0060*/  LDCU.64 UR8, c[0x0][0x388] ;  /* 0x00007100ff0877ac */ /* 0x000f220008000a00 */
[----:B------:R-:W3:Y:S01]  /*0070*/  S2R R2, SR_TID.X ;  /* 0x0000000000027919 */ /* 0x000ee20000002100 */
[----:B0-----:R-:W-:-:S04]  /*0080*/  IMAD R0, R0, 0x4, R3 ;  /* 0x0000000400007824 */ /* 0x001fc800078e0203 */
[----:B------:R-:W-:Y:S02]  /*0090*/  IMAD.SHL.U32 R0, R0, 0x4, RZ ;  /* 0x0000000400007824 */ /* 0x000fe400078e00ff */
[----:B---3--:R-:W-:-:S03]  /*00a0*/  IMAD R9, R9, 0x10, R2 ;  /* 0x0000001009097824 */ /* 0x008fc600078e0202 */
[C---:B------:R-:W-:Y:S01]  /*00b0*/  IADD3 R12, PT, PT, R0.reuse, 0x2, RZ ;  /* 0x00000002000c7810 */ /* 0x040fe20007ffe0ff */
[C---:B------:R-:W-:Y:S02]  /*00c0*/  VIADD R8, R0.reuse, 0x1 ;  /* 0x0000000100087836 */ /* 0x040fe40000000000 */
[C---:B------:R-:W-:Y:S01]  /*00d0*/  VIADD R14, R0.reuse, 0x3 ;  /* 0x00000003000e7836 */ /* 0x040fe20000000000 */
[----:B------:R-:W-:Y:S02]  /*00e0*/  VIMNMX R19, PT, PT, R0, R9, !PT ;  /* 0x0000000900137248 */ /* 0x000fe40007fe0100 */
[C---:B------:R-:W-:Y:S02]  /*00f0*/  VIMNMX R17, PT, PT, R9.reuse, R8, !PT ;  /* 0x0000000809117248 */ /* 0x040fe40007fe0100 */
[----:B------:R-:W-:Y:S02]  /*0100*/  VIMNMX R18, PT, PT, R9, R12, !PT ;  /* 0x0000000c09127248 */ /* 0x000fe40007fe0100 */
[----:B-1----:R-:W-:-:S02]  /*0110*/  ISETP.GE.AND P0, PT, R19, UR6, PT ;  /* 0x0000000613007c0c */ /* 0x002fc4000bf06270 */
[----:B------:R-:W-:Y:S02]  /*0120*/  ISETP.GE.AND P1, PT, R17, UR6, PT ;  /* 0x0000000611007c0c */ /* 0x000fe4000bf26270 */
[----:B------:R-:W-:Y:S02]  /*0130*/  ISETP.GE.AND P2, PT, R18, UR6, PT ;  /* 0x0000000612007c0c */ /* 0x000fe4000bf46270 */
[----:B------:R-:W-:-:S04]  /*0140*/  VIMNMX R16, PT, PT, R9, R14, !PT ;  /* 0x0000000e09107248 */ /* 0x000fc80007fe0100 */
[----:B------:R-:W-:-:S03]  /*0150*/  ISETP.GE.AND P3, PT, R16, UR6, PT ;  /* 0x0000000610007c0c */ /* 0x000fc6000bf66270 */
[----:B------:R-:W0:Y:S01]  /*0160*/  @!P0 LDC.64 R6, c[0x0][0x380] ;  /* 0x0000e000ff068b82 */ /* 0x000e220000000a00 */
[--C-:B------:R-:W-:Y:S02]  /*0170*/  @!P0 IMAD R13, R0, UR6, R9.reuse ;  /* 0x00000006000d8c24 */ /* 0x100fe4000f8e0209 */
[--C-:B------:R-:W-:Y:S02]  /*0180*/  @!P1 IMAD R15, R8, UR6, R9.reuse ;  /* 0x00000006080f9c24 */ /* 0x100fe4000f8e0209 */
[----:B------:R-:W-:Y:S02]  /*0190*/  @!P2 IMAD R21, R12, UR6, R9 ;  /* 0x000000060c15ac24 */ /* 0x000fe4000f8e0209 */
[----:B------:R-:W-:Y:S01]  /*01a0*/  IMAD.MOV.U32 R8, RZ, RZ, RZ ;  /* 0x000000ffff087224 */ /* 0x000fe200078e00ff */
[----:B------:R-:W1:Y:S08]  /*01b0*/  @!P1 LDC.64 R10, c[0x0][0x380] ;  /* 0x0000e000ff0a9b82 */ /* 0x000e700000000a00 */
[----:B------:R-:W3:Y:S01]  /*01c0*/  @!P2 LDC.64 R4, c[0x0][0x380] ;  /* 0x0000e000ff04ab82 */ /* 0x000ee20000000a00 */
[----:B0-----:R-:W-:Y:S01]  /*01d0*/  @!P0 IMAD.WIDE R6, R13, 0x4, R6 ;  /* 0x000000040d068825 */ /* 0x001fe200078e0206 */
[----:B------:R-:W-:-:S06]  /*01e0*/  CS2R R12, SRZ ;  /* 0x00000000000c7805 */ /* 0x000fcc000001ff00 */
[----:B------:R-:W0:Y:S01]  /*01f0*/  @!P3 LDC.64 R2, c[0x0][0x380] ;  /* 0x0000e000ff02bb82 */ /* 0x000e220000000a00 */
[----:B--2---:R2:W4:Y:S01]  /*0200*/  @!P0 LDG.E R8, desc[UR4][R6.64] ;  /* 0x0000000406088981 */ /* 0x004522000c1e1900 */
[----:B-1----:R-:W-:-:S05]  /*0210*/  @!P1 IMAD.WIDE R10, R15, 0x4, R10 ;  /* 0x000000040f0a9825 */ /* 0x002fca00078e020a */
[----:B------:R-:W4:Y:S01]  /*0220*/  @!P1 LDG.E R13, desc[UR4][R10.64] ;  /* 0x000000040a0d9981 */ /* 0x000f22000c1e1900 */
[----:B---3--:R-:W-:-:S05]  /*0230*/  @!P2 IMAD.WIDE R4, R21, 0x4, R4 ;  /* 0x000000041504a825 */ /* 0x008fca00078e0204 */
[----:B------:R1:W3:Y:S01]  /*0240*/  @!P2 LDG.E R12, desc[UR4][R4.64] ;  /* 0x00000004040ca981 */ /* 0x0002e2000c1e1900 */
[----:B------:R-:W-:Y:S01]  /*0250*/  ISETP.GE.AND P2, PT, R19, UR6, PT ;  /* 0x0000000613007c0c */ /* 0x000fe2000bf46270 */
[----:B------:R-:W-:Y:S02]  /*0260*/  @!P3 IMAD R15, R14, UR6, R9 ;  /* 0x000000060e0fbc24 */ /* 0x000fe4000f8e0209 */
[----:B------:R-:W-:Y:S02]  /*0270*/  HFMA2 R21, -RZ, RZ, 0, 0 ;  /* 0x00000000ff157431 */ /* 0x000fe400000001ff */
[----:B0-----:R-:W-:-:S04]  /*0280*/  @!P3 IMAD.WIDE R14, R15, 0x4, R2 ;  /* 0x000000040f0eb825 */ /* 0x001fc800078e0202 */
[----:B------:R-:W-:Y:S01]  /*0290*/  IMAD R9, R9, UR6, RZ ;  /* 0x0000000609097c24 */ /* 0x000fe2000f8e02ff */
[----:B------:R0:W5:Y:S03]  /*02a0*/  @!P3 LDG.E R21, desc[UR4][R14.64] ;  /* 0x000000040e15b981 */ /* 0x000166000c1e1900 */
[----:B------:R-:W0:Y:S01]  /*02b0*/  @!P2 LDC.64 R2, c[0x0][0x388] ;  /* 0x0000e200ff02ab82 */ /* 0x000e220000000a00 */
[C---:B--2---:R-:W-:Y:S01]  /*02c0*/  IADD3 R6, P3, PT, R0.reuse, R9, RZ ;  /* 0x0000000900067210 */ /* 0x044fe20007f7e0ff */
[----:B-1----:R-:W-:Y:S01]  /*02d0*/  @!P2 IMAD.IADD R5, R0, 0x1, R9 ;  /* 0x000000010005a824 */ /* 0x002fe200078e0209 */
[----:B------:R-:W-:Y:S02]  /*02e0*/  ISETP.GE.AND P1, PT, R17, UR6, PT ;  /* 0x0000000611007c0c */ /* 0x000fe4000bf26270 */
[----:B------:R-:W-:Y:S02]  /*02f0*/  ISETP.GE.AND P0, PT, R18, UR6, PT ;  /* 0x0000000612007c0c */ /* 0x000fe4000bf06270 */
[----:B------:R-:W-:-:S02]  /*0300*/  LEA.HI.X.SX32 R9, R9, RZ, 0x1, P3 ;  /* 0x000000ff09097211 */ /* 0x000fc400018f0eff */
[----:B------:R-:W-:Y:S02]  /*0310*/  ISETP.GE.AND P3, PT, R16, UR6, PT ;  /* 0x0000000610007c0c */ /* 0x000fe4000bf66270 */
[----:B----4-:R-:W-:Y:S01]  /*0320*/  LEA R4, P4, R6, UR8, 0x2 ;  /* 0x0000000806047c11 */ /* 0x010fe2000f8810ff */
[----:B0-----:R-:W-:-:S03]  /*0330*/  @!P2 IMAD.WIDE R2, R5, 0x4, R2 ;  /* 0x000000040502a825 */ /* 0x001fc600078e0202 */
[----:B------:R-:W-:Y:S02]  /*0340*/  LEA.HI.X R5, R6, UR9, R9, 0x2, P4 ;  /* 0x0000000906057c11 */ /* 0x000fe4000a0f1409 */
[----:B------:R0:W-:Y:S04]  /*0350*/  @!P2 STG.E desc[UR4][R2.64], R8 ;  /* 0x000000080200a986 */ /* 0x0001e8000c101904 */
[----:B------:R0:W-:Y:S04]  /*0360*/  @!P1 STG.E desc[UR4][R4.64+0x4], R13 ;  /* 0x0000040d04009986 */ /* 0x0001e8000c101904 */
[----:B---3--:R0:W-:Y:S01]  /*0370*/  @!P0 STG.E desc[UR4][R4.64+0x8], R12 ;  /* 0x0000080c04008986 */ /* 0x0081e2000c101904 */
[----:B------:R-:W-:Y:S05]  /*0380*/  @P3 EXIT ;  /* 0x000000000000394d */ /* 0x000fea0003800000 */
[----:B-----5:R-:W-:Y:S01]  /*0390*/  STG.E desc[UR4][R4.64+0xc], R21 ;  /* 0x00000c1504007986 */ /* 0x020fe2000c101904 */
[----:B------:R-:W-:Y:S05]  /*03a0*/  EXIT ;  /* 0x000000000000794d */ /* 0x000fea0003800000 */
.L_x_25:
        /* <DEDUP_REMOVED lines=13> */
.L_x_35:


//--------------------- .text._Z26transpose_shared_coalescedPKfPfi --------------------------
	.section	.text._Z26transpose_shared_coalescedPKfPfi,"ax",@progbits
	.align	128
        .global         _Z26transpose_shared_coalescedPKfPfi
        .type           _Z26transpose_shared_coalescedPKfPfi,@function
        .size           _Z26transpose_shared_coalescedPKfPfi,(.L_x_36 - _Z26transpose_shared_coalescedPKfPfi)
        .other          _Z26transpose_shared_coalescedPKfPfi,@"STO_CUDA_ENTRY STV_DEFAULT"
_Z26transpose_shared_coalescedPKfPfi:
.text._Z26transpose_shared_coalescedPKfPfi:
[----:B------:R-:W-:Y:S01]  /*0000*/  LDC R1, c[0x0][0x37c] ;  /* 0x0000df00ff017b82 */ /* 0x000fe20000000800 */
[----:B------:R-:W0:Y:S01]  /*0010*/  S2R R7, SR_CTAID.X ;  /* 0x0000000000077919 */ /* 0x000e220000002500 */
[----:B------:R-:W1:Y:S01]  /*0020*/  LDCU UR6, c[0x0][0x390] ;  /* 0x00007200ff0677ac */ /* 0x000e620008000800 */
[----:B------:R-:W0:Y:S01]  /*0030*/  S2R R6, SR_TID.X ;  /* 0x0000000000067919 */ /* 0x000e220000002100 */
[----:B------:R-:W2:Y:S01]  /*0040*/  LDCU.64 UR4, c[0x0][0x358] ;  /* 0x00006b00ff0477ac */ /* 0x000ea20008000a00 */
[----:B------:R-:W3:Y:S01]  /*0050*/  S2R R8, SR_TID.Y ;  /* 0x0000000000087919 */ /* 0x000ee20000002200 */
[----:B------:R-:W3:Y:S01]  /*0060*/  S2R R9, SR_CTAID.Y ;  /* 0x0000000000097919 */ /* 0x000ee20000002600 */
[----:B0-----:R-:W-:Y:S02]  /*0070*/  IMAD R0, R7, 0x10, R6 ;  /* 0x0000001007007824 */ /* 0x001fe400078e0206 */
[----:B---3--:R-:W-:-:S05]  /*0080*/  IMAD R5, R9, 0x10, R8 ;  /* 0x0000001009057824 */ /* 0x008fca00078e0208 */
[----:B------:R-:W-:-:S04]  /*0090*/  VIMNMX R2, PT, PT, R0, R5, !PT ;  /* 0x0000000500027248 */ /* 0x000fc80007fe0100 */
[----:B-1----:R-:W-:-:S13]  /*00a0*/  ISETP.GE.AND P0, PT, R2, UR6, PT ;  /* 0x0000000602007c0c */ /* 0x002fda000bf06270 */
[----:B------:R-:W0:Y:S01]  /*00b0*/  @!P0 LDC.64 R2, c[0x0][0x380] ;  /* 0x0000e000ff028b82 */ /* 0x000e220000000a00 */
[----:B------:R-:W-:-:S04]  /*00c0*/  @!P0 IMAD R5, R5, UR6, R0 ;  /* 0x0000000605058c24 */ /* 0x000fc8000f8e0200 */
[----:B0-----:R-:W-:-:S06]  /*00d0*/  @!P0 IMAD.WIDE R2, R5, 0x4, R2 ;  /* 0x0000000405028825 */ /* 0x001fcc00078e0202 */
[----:B--2---:R-:W2:Y:S01]  /*00e0*/  @!P0 LDG.E R2, desc[UR4][R2.64] ;  /* 0x0000000402028981 */ /* 0x004ea2000c1e1900 */
[----:B------:R-:W-:Y:S01]  /*00f0*/  @!P0 MOV R0, 0x400 ;  /* 0x0000040000008802 */ /* 0x000fe20000000f00 */
[----:B------:R-:W-:Y:S01]  /*0100*/  IMAD R4, R9, 0x10, R6 ;  /* 0x0000001009047824 */ /* 0x000fe200078e0206 */
[----:B------:R-:W-:Y:S01]  /*0110*/  LEA R7, R7, R8, 0x4 ;  /* 0x0000000807077211 */ /* 0x000fe200078e20ff */
[----:B------:R-:W0:Y:S02]  /*0120*/  @!P0 S2R R5, SR_CgaCtaId ;  /* 0x0000000000058919 */ /* 0x000e240000008800 */
[----:B0-----:R-:W-:Y:S02]  /*0130*/  @!P0 LEA R0, R5, R0, 0x18 ;  /* 0x0000000005008211 */ /* 0x001fe400078ec0ff */
[----:B------:R-:W-:-:S03]  /*0140*/  VIMNMX R5, PT, PT, R4, R7, !PT ;  /* 0x0000000704057248 */ /* 0x000fc60007fe0100 */
[----:B------:R-:W-:Y:S01]  /*0150*/  @!P0 IMAD R0, R8, 0x44, R0 ;  /* 0x0000004408008824 */ /* 0x000fe200078e0200 */
[----:B------:R-:W-:-:S04]  /*0160*/  ISETP.GE.AND P1, PT, R5, UR6, PT ;  /* 0x0000000605007c0c */ /* 0x000fc8000bf26270 */
[----:B------:R-:W-:-:S05]  /*0170*/  @!P0 LEA R5, R6, R0, 0x2 ;  /* 0x0000000006058211 */ /* 0x000fca00078e10ff */
[----:B--2---:R0:W-:Y:S01]  /*0180*/  @!P0 STS [R5], R2 ;  /* 0x0000000205008388 */ /* 0x0041e20000000800 */
[----:B------:R-:W-:Y:S06]  /*0190*/  BAR.SYNC.DEFER_BLOCKING 0x0 ;  /* 0x0000000000007b1d */ /* 0x000fec0000010000 */
[----:B------:R-:W-:Y:S05]  /*01a0*/  @P1 EXIT ;  /* 0x000000000000194d */ /* 0x000fea0003800000 */
[----:B------:R-:W1:Y:S01]  /*01b0*/  S2R R3, SR_CgaCtaId ;  /* 0x0000000000037919 */ /* 0x000e620000008800 */
[----:B------:R-:W-:Y:S01]  /*01c0*/  MOV R0, 0x400 ;  /* 0x0000040000007802 */ /* 0x000fe20000000f00 */
[----:B------:R-:W-:-:S03]  /*01d0*/  IMAD R7, R7, UR6, R4 ;  /* 0x0000000607077c24 */ /* 0x000fc6000f8e0204 */
[----:B-1----:R-:W-:-:S05]  /*01e0*/  LEA R3, R3, R0, 0x18 ;  /* 0x0000000003037211 */ /* 0x002fca00078ec0ff */
[----:B------:R-:W-:Y:S02]  /*01f0*/  IMAD R0, R6, 0x44, R3 ;  /* 0x0000004406007824 */ /* 0x000fe400078e0203 */
[----:B0-----:R-:W0:Y:S02]  /*0200*/  LDC.64 R2, c[0x0][0x388] ;  /* 0x0000e200ff027b82 */ /* 0x001e240000000a00 */
[----:B------:R-:W-:-:S05]  /*0210*/  IMAD R0, R8, 0x4, R0 ;  /* 0x0000000408007824 */ /* 0x000fca00078e0200 */
[----:B------:R-:W1:Y:S01]  /*0220*/  LDS R5, [R0] ;  /* 0x0000000000057984 */ /* 0x000e620000000800 */
[----:B0-----:R-:W-:-:S05]  /*0230*/  IMAD.WIDE R2, R7, 0x4, R2 ;  /* 0x0000000407027825 */ /* 0x001fca00078e0202 */
[----:B-1----:R-:W-:Y:S01]  /*0240*/  STG.E desc[UR4][R2.64], R5 ;  /* 0x0000000502007986 */ /* 0x002fe2000c101904 */
[----:B------:R-:W-:Y:S05]  /*0250*/  EXIT ;  /* 0x000000000000794d */ /* 0x000fea0003800000 */
.L_x_26:
        /* <DEDUP_REMOVED lines=10> */
.L_x_36:


//--------------------- .text._Z16transpose_sharedPKfPfi --------------------------
	.section	.text._Z16transpose_sharedPKfPfi,"ax",@progbits
	.align	128
        .global         _Z16transpose_sharedPKfPfi
        .type           _Z16transpose_sharedPKfPfi,@function
        .size           _Z16transpose_sharedPKfPfi,(.L_x_37 - _Z16transpose_sharedPKfPfi)
        .other          _Z16transpose_sharedPKfPfi,@"STO_CUDA_ENTRY STV_DEFAULT"
_Z16transpose_sharedPKfPfi:
.text._Z16transpose_sharedPKfPfi:
[----:B------:R-:W-:Y:S01]  /*0000*/  LDC R1, c[0x0][0x37c] ;  /* 0x0000df00ff017b82 */ /* 0x000fe20000000800 */
[----:B------:R-:W0:Y:S01]  /*0010*/  S2R R5, SR_CTAID.Y ;  /* 0x0000000000057919 */ /* 0x000e220000002600 */
[----:B------:R-:W1:Y:S01]  /*0020*/  LDCU UR6, c[0x0][0x390] ;  /* 0x00007200ff0677ac */ /* 0x000e620008000800 */
[----:B------:R-:W0:Y:S01]  /*0030*/  S2R R6, SR_TID.Y ;  /* 0x0000000000067919 */ /* 0x000e220000002200 */
[----:B------:R-:W2:Y:S01]  /*0040*/  LDCU.64 UR4, c[0x0][0x358] ;  /* 0x00006b00ff0477ac */ /* 0x000ea20008000a00 */
[----:B------:R-:W3:Y:S01]  /*0050*/  S2R R0, SR_CTAID.X ;  /* 0x0000000000007919 */ /* 0x000ee20000002500 */
[----:B------:R-:W3:Y:S01]  /*0060*/  S2R R9, SR_TID.X ;  /* 0x0000000000097919 */ /* 0x000ee20000002100 */
[----:B0-----:R-:W-:Y:S02]  /*0070*/  LEA R5, R5, R6, 0x4 ;  /* 0x0000000605057211 */ /* 0x001fe400078e20ff */
[----:B---3--:R-:W-:-:S04]  /*0080*/  LEA R0, R0, R9, 0x4 ;  /* 0x0000000900007211 */ /* 0x008fc800078e20ff */
[----:B------:R-:W-:-:S04]  /*0090*/  VIMNMX R8, PT, PT, R0, R5, !PT ;  /* 0x0000000500087248 */ /* 0x000fc80007fe0100 */
[----:B-1----:R-:W-:-:S13]  /*00a0*/  ISETP.GE.AND P0, PT, R8, UR6, PT ;  /* 0x0000000608007c0c */ /* 0x002fda000bf06270 */
[----:B------:R-:W0:Y:S01]  /*00b0*/  @!P0 LDC.64 R2, c[0x0][0x380] ;  /* 0x0000e000ff028b82 */ /* 0x000e220000000a00 */
[----:B------:R-:W-:-:S04]  /*00c0*/  @!P0 IMAD R7, R5, UR6, R0 ;  /* 0x0000000605078c24 */ /* 0x000fc8000f8e0200 */
[----:B0-----:R-:W-:-:S06]  /*00d0*/  @!P0 IMAD.WIDE R2, R7, 0x4, R2 ;  /* 0x0000000407028825 */ /* 0x001fcc00078e0202 */
[----:B--2---:R-:W2:Y:S01]  /*00e0*/  @!P0 LDG.E R3, desc[UR4][R2.64] ;  /* 0x0000000402038981 */ /* 0x004ea2000c1e1900 */
[----:B------:R-:W-:Y:S02]  /*00f0*/  MOV R4, 0x400 ;  /* 0x0000040000047802 */ /* 0x000fe40000000f00 */
[----:B------:R-:W-:Y:S01]  /*0100*/  ISETP.GE.AND P1, PT, R8, UR6, PT ;  /* 0x0000000608007c0c */ /* 0x000fe2000bf26270 */
[----:B------:R-:W0:Y:S02]  /*0110*/  S2R R7, SR_CgaCtaId ;  /* 0x0000000000077919 */ /* 0x000e240000008800 */
[----:B0-----:R-:W-:-:S05]  /*0120*/  LEA R4, R7, R4, 0x18 ;  /* 0x0000000407047211 */ /* 0x001fca00078ec0ff */
[----:B------:R-:W-:-:S05]  /*0130*/  IMAD R4, R6, 0x44, R4 ;  /* 0x0000004406047824 */ /* 0x000fca00078e0204 */
[----:B------:R-:W-:-:S05]  /*0140*/  LEA R4, R9, R4, 0x2 ;  /* 0x0000000409047211 */ /* 0x000fca00078e10ff */
[----:B--2---:R0:W-:Y:S01]  /*0150*/  @!P0 STS [R4], R3 ;  /* 0x0000000304008388 */ /* 0x0041e20000000800 */
[----:B------:R-:W-:Y:S06]  /*0160*/  BAR.SYNC.DEFER_BLOCKING 0x0 ;  /* 0x0000000000007b1d */ /* 0x000fec0000010000 */
[----:B------:R-:W-:Y:S05]  /*0170*/  @P1 EXIT ;  /* 0x000000000000194d */ /* 0x000fea0003800000 */
[----:B------:R-:W1:Y:S01]  /*0180*/  LDS R7, [R4] ;  /* 0x0000000004077984 */ /* 0x000e620000000800 */
[----:B0-----:R-:W0:Y:S01]  /*0190*/  LDC.64 R2, c[0x0][0x388] ;  /* 0x0000e200ff027b82 */ /* 0x001e220000000a00 */
[----:B------:R-:W-:-:S04]  /*01a0*/  IMAD R5, R0, UR6, R5 ;  /* 0x0000000600057c24 */ /* 0x000fc8000f8e0205 */
[----:B0-----:R-:W-:-:S05]  /*01b0*/  IMAD.WIDE R2, R5, 0x4, R2 ;  /* 0x0000000405027825 */ /* 0x001fca00078e0202 */
[----:B-1----:R-:W-:Y:S01]  /*01c0*/  STG.E desc[UR4][R2.64], R7 ;  /* 0x0000000702007986 */ /* 0x002fe2000c101904 */
[----:B------:R-:W-:Y:S05]  /*01d0*/  EXIT ;  /* 0x000000000000794d */ /* 0x000fea0003800000 */
.L_x_27:
        /* <DEDUP_REMOVED lines=10> */
.L_x_37:


//--------------------- .text._Z15transpose_naivePKfPfi --------------------------
	.section	.text._Z15transpose_naivePKfPfi,"ax",@progbits
	.align	128
        .global         _Z15transpose_naivePKfPfi
        .type           _Z15transpose_naivePKfPfi,@function
        .size           _Z15transpose_naivePKfPfi,(.L_x_38 - _Z15transpose_naivePKfPfi)
        .other          _Z15transpose_naivePKfPfi,@"STO_CUDA_ENTRY STV_DEFAULT"
_Z15transpose_naivePKfPfi:
.text._Z15transpose_naivePKfPfi:
[----:B------:R-:W-:Y:S01]  /*0000*/  LDC R1, c[0x0][0x37c] ;  /* 0x0000df00ff017b82 */ /* 0x000fe20000000800 */
[----:B------:R-:W0:Y:S07]  /*0010*/  S2R R3, SR_TID.Y ;  /* 0x0000000000037919 */ /* 0x000e2e0000002200 */
[----:B------:R-:W0:Y:S01]  /*0020*/  LDC R0, c[0x0][0x364] ;  /* 0x0000d900ff007b82 */ /* 0x000e220000000800 */
[----:B------:R-:W1:Y:S01]  /*0030*/  LDCU UR6, c[0x0][0x390] ;  /* 0x00007200ff0677ac */ /* 0x000e620008000800 */
[----:B------:R-:W2:Y:S06]  /*0040*/  S2R R2, SR_TID.X ;  /* 0x0000000000027919 */ /* 0x000eac0000002100 */
[----:B------:R-:W0:Y:S08]  /*0050*/  S2UR UR4, SR_CTAID.Y ;  /* 0x00000000000479c3 */ /* 0x000e300000002600 */
[----:B------:R-:W2:Y:S08]  /*0060*/  S2UR UR5, SR_CTAID.X ;  /* 0x00000000000579c3 */ /* 0x000eb00000002500 */
[----:B------:R-:W2:Y:S01]  /*0070*/  LDC R7, c[0x0][0x360] ;  /* 0x0000d800ff077b82 */ /* 0x000ea20000000800 */
[----:B0-----:R-:W-:-:S02]  /*0080*/  IMAD R0, R0, UR4, R3 ;  /* 0x0000000400007c24 */ /* 0x001fc4000f8e0203 */
[----:B--2---:R-:W-:-:S05]  /*0090*/  IMAD R7, R7, UR5, R2 ;  /* 0x0000000507077c24 */ /* 0x004fca000f8e0202 */
[----:B------:R-:W-:-:S04]  /*00a0*/  VIMNMX R2, PT, PT, R0, R7, !PT ;  /* 0x0000000700027248 */ /* 0x000fc80007fe0100 */
[----:B-1----:R-:W-:-:S13]  /*00b0*/  ISETP.GE.AND P0, PT, R2, UR6, PT ;  /* 0x0000000602007c0c */ /* 0x002fda000bf06270 */
[----:B------:R-:W-:Y:S05]  /*00c0*/  @P0 EXIT ;  /* 0x000000000000094d */ /* 0x000fea0003800000 */
[----:B------:R-:W0:Y:S01]  /*00d0*/  LDC.64 R2, c[0x0][0x380] ;  /* 0x0000e000ff027b82 */ /* 0x000e220000000a00 */
[----:B------:R-:W1:Y:S01]  /*00e0*/  LDCU.64 UR4, c[0x0][0x358] ;  /* 0x00006b00ff0477ac */ /* 0x000e620008000a00 */
[----:B------:R-:W-:-:S04]  /*00f0*/  IMAD R5, R0, UR6, R7 ;  /* 0x0000000600057c24 */ /* 0x000fc8000f8e0207 */
[----:B0-----:R-:W-:Y:S02]  /*0100*/  IMAD.WIDE R2, R5, 0x4, R2 ;  /* 0x0000000405027825 */ /* 0x001fe400078e0202 */
[----:B------:R-:W0:Y:S04]  /*0110*/  LDC.64 R4, c[0x0][0x388] ;  /* 0x0000e200ff047b82 */ /* 0x000e280000000a00 */
[----:B-1----:R-:W2:Y:S01]  /*0120*/  LDG.E R3, desc[UR4][R2.64] ;  /* 0x0000000402037981 */ /* 0x002ea2000c1e1900 */
[----:B------:R-:W-:-:S04]  /*0130*/  IMAD R7, R7, UR6, R0 ;  /* 0x0000000607077c24 */ /* 0x000fc8000f8e0200 */
[----:B0-----:R-:W-:-:S05]  /*0140*/  IMAD.WIDE R4, R7, 0x4, R4 ;  /* 0x0000000407047825 */ /* 0x001fca00078e0204 */
[----:B--2---:R-:W-:Y:S01]  /*0150*/  STG.E desc[UR4][R4.64], R3 ;  /* 0x0000000304007986 */ /* 0x004fe2000c101904 */
[----:B------:R-:W-:Y:S05]  /*0160*/  EXIT ;  /* 0x000000000000794d */ /* 0x000fea0003800000 */
.L_x_28:
        /* <DEDUP_REMOVED lines=9> */
.L_x_38:


//--------------------- .text._Z10set_matrixPfif  --------------------------
	.section	.text._Z10set_matrixPfif,"ax",@progbits
	.align	128
        .global         _Z10set_matrixPfif
        .type           _Z10set_matrixPfif,@function
        .size           _Z10set_matrixPfif,(.L_x_39 - _Z10set_matrixPfif)
        .other          _Z10set_matrixPfif,@"STO_CUDA_ENTRY STV_DEFAULT"
_Z10set_matrixPfif:
.text._Z10set_matrixPfif:
[----:B------:R-:W-:Y:S01]  /*0000*/  LDC R1, c[0x0][0x37c] ;  /* 0x0000df00ff017b82 */ /* 0x000fe20000000800 */
[----:B------:R-:W0:Y:S07]  /*0010*/  S2R R0, SR_TID.X ;  /* 0x0000000000007919 */ /* 0x000e2e0000002100 */
[----:B------:R-:W0:Y:S01]  /*0020*/  S2UR UR5, SR_CTAID.X ;  /* 0x00000000000579c3 */ /* 0x000e220000002500 */
[----:B------:R-:W1:Y:S07]  /*0030*/  LDCU UR4, c[0x0][0x388] ;  /* 0x00007100ff0477ac */ /* 0x000e6e0008000800 */
[----:B------:R-:W0:Y:S01]  /*0040*/  LDC R7, c[0x0][0x360] ;  /* 0x0000d800ff077b82 */ /* 0x000e220000000800 */
[----:B-1----:R-:W-:Y:S01]  /*0050*/  UIMAD UR4, UR4, UR4, URZ ;  /* 0x00000004040472a4 */ /* 0x002fe2000f8e02ff */
[----:B0-----:R-:W-:-:S05]  /*0060*/  IMAD R0, R7, UR5, R0 ;  /* 0x0000000507007c24 */ /* 0x001fca000f8e0200 */
[----:B------:R-:W-:-:S13]  /*0070*/  ISETP.GE.AND P0, PT, R0, UR4, PT ;  /* 0x0000000400007c0c */ /* 0x000fda000bf06270 */
[----:B------:R-:W-:Y:S05]  /*0080*/  @P0 EXIT ;  /* 0x000000000000094d */ /* 0x000fea0003800000 */
[----:B------:R-:W0:Y:S01]  /*0090*/  LDC R9, c[0x0][0x38c] ;  /* 0x0000e300ff097b82 */ /* 0x000e220000000800 */
[----:B------:R-:W1:Y:S01]  /*00a0*/  LDCU UR5, c[0x0][0x370] ;  /* 0x00006e00ff0577ac */ /* 0x000e620008000800 */
[----:B------:R-:W2:Y:S06]  /*00b0*/  LDCU.64 UR6, c[0x0][0x358] ;  /* 0x00006b00ff0677ac */ /* 0x000eac0008000a00 */
[----:B------:R-:W3:Y:S01]  /*00c0*/  LDC.64 R4, c[0x0][0x380] ;  /* 0x0000e000ff047b82 */ /* 0x000ee20000000a00 */
[----:B-1----:R-:W-:-:S07]  /*00d0*/  IMAD R7, R7, UR5, RZ ;  /* 0x0000000507077c24 */ /* 0x002fce000f8e02ff */
.L_x_29:
[----:B---3--:R-:W-:Y:S01]  /*00e0*/  IMAD.WIDE R2, R0, 0x4, R4 ;  /* 0x0000000400027825 */ /* 0x008fe200078e0204 */
[----:B------:R-:W-:-:S04]  /*00f0*/  IADD3 R0, PT, PT, R7, R0, RZ ;  /* 0x0000000007007210 */ /* 0x000fc80007ffe0ff */
[----:B0-2---:R1:W-:Y:S01]  /*0100*/  STG.E desc[UR6][R2.64], R9 ;  /* 0x0000000902007986 */ /* 0x0053e2000c101906 */
[----:B------:R-:W-:-:S13]  /*0110*/  ISETP.GE.AND P0, PT, R0, UR4, PT ;  /* 0x0000000400007c0c */ /* 0x000fda000bf06270 */
[----:B-1----:R-:W-:Y:S05]  /*0120*/  @!P0 BRA `(.L_x_29) ;  /* 0xfffffffc00ec8947 */ /* 0x002fea000383ffff */
[----:B------:R-:W-:Y:S05]  /*0130*/  EXIT ;  /* 0x000000000000794d */ /* 0x000fea0003800000 */
.L_x_30:
        /* <DEDUP_REMOVED lines=12> */
.L_x_39:


//--------------------- .nv.shared._Z21matmul_tiled_registerILi2ELi2EEvPKfS1_Pfi --------------------------
	.section	.nv.shared._Z21matmul_tiled_registerILi2ELi2EEvPKfS1_Pfi,"aw",@nobits
	.sectionflags	@""
	.align	4
.nv.shared._Z21matmul_tiled_registerILi2ELi2EEvPKfS1_Pfi:
	.zero		3072


//--------------------- .nv.shared.reserved.0     --------------------------
	.section	.nv.shared.reserved.0,"aw",@nobits
	.weak		__nv_reservedSMEM_offset_0_alias
	.size		__nv_reservedSMEM_offset_0_alias, 0, 64
	.other		__nv_reservedSMEM_offset_0_alias,@"STO_CUDA_RESERVED_SHARED STV_DEFAULT"
__nv_reservedSMEM_offset_0_alias:
	.zero		0
	.zero		64


//--------------------- .nv.shared._Z12matmul_tiledPKfS0_Pfi --------------------------
	.section	.nv.shared._Z12matmul_tiledPKfS0_Pfi,"aw",@nobits
	.sectionflags	@""
	.align	4
.nv.shared._Z12matmul_tiledPKfS0_Pfi:
	.zero		3072


//--------------------- .nv.shared._Z26transpose_shared_coalescedPKfPfi --------------------------
	.section	.nv.shared._Z26transpose_shared_coalescedPKfPfi,"aw",@nobits
	.sectionflags	@""
	.align	4
.nv.shared._Z26transpose_shared_coalescedPKfPfi:
	.zero		2112


//--------------------- .nv.shared._Z16transpose_sharedPKfPfi --------------------------
	.section	.nv.shared._Z16transpose_sharedPKfPfi,"aw",@nobits
	.sectionflags	@""
	.align	4
.nv.shared._Z16transpose_sharedPKfPfi:
	.zero		2112


//--------------------- .nv.constant0._Z21matmul_tiled_registerILi2ELi2EEvPKfS1_Pfi --------------------------
	.section	.nv.constant0._Z21matmul_tiled_registerILi2ELi2EEvPKfS1_Pfi,"a",@progbits
	.sectionflags	@""
	.align	4
.nv.constant0._Z21matmul_tiled_registerILi2ELi2EEvPKfS1_Pfi:
	.zero		924


//--------------------- .nv.constant0._Z9matmul_BtPKfS0_Pfi --------------------------
	.section	.nv.constant0._Z9matmul_BtPKfS0_Pfi,"a",@progbits
	.sectionflags	@""
	.align	4
.nv.constant0._Z9matmul_BtPKfS0_Pfi:
	.zero		924


//--------------------- .nv.constant0._Z12matmul_tiledPKfS0_Pfi --------------------------
	.section	.nv.constant0._Z12matmul_tiledPKfS0_Pfi,"a",@progbits
	.sectionflags	@""
	.align	4
.nv.constant0._Z12matmul_tiledPKfS0_Pfi:
	.zero		924


//--------------------- .nv.constant0._Z12matmul_naivePKfS0_Pfi --------------------------
	.section	.nv.constant0._Z12matmul_naivePKfS0_Pfi,"a",@progbits
	.sectionflags	@""
	.align	4
.nv.constant0._Z12matmul_naivePKfS0_Pfi:
	.zero		924


//--------------------- .nv.constant0._Z23transpose_register_tilePKfPfi --------------------------
	.section	.nv.constant0._Z23transpose_register_tilePKfPfi,"a",@progbits
	.sectionflags	@""
	.align	4
.nv.constant0._Z23transpose_register_tilePKfPfi:
	.zero		916


//--------------------- .nv.constant0._Z26transpose_shared_coalescedPKfPfi --------------------------
	.section	.nv.constant0._Z26transpose_shared_coalescedPKfPfi,"a",@progbits
	.sectionflags	@""
	.align	4
.nv.constant0._Z26transpose_shared_coalescedPKfPfi:
	.zero		916


//--------------------- .nv.constant0._Z16transpose_sharedPKfPfi --------------------------
	.section	.nv.constant0._Z16transpose_sharedPKfPfi,"a",@progbits
	.sectionflags	@""
	.align	4
.nv.constant0._Z16transpose_sharedPKfPfi:
	.zero		916


//--------------------- .nv.constant0._Z15transpose_naivePKfPfi --------------------------
	.section	.nv.constant0._Z15transpose_naivePKfPfi,"a",@progbits
	.sectionflags	@""
	.align	4
.nv.constant0._Z15transpose_naivePKfPfi:
	.zero		916


//--------------------- .nv.constant0._Z10set_matrixPfif --------------------------
	.section	.nv.constant0._Z10set_matrixPfif,"a",@progbits
	.sectionflags	@""
	.align	4
.nv.constant0._Z10set_matrixPfif:
	.zero		912


//--------------------- SYMBOLS --------------------------

	.type		.nv.reservedSmem.offset0,@object
	.size		.nv.reservedSmem.offset0,0x4
	.type		.nv.reservedSmem.cap,@object
	.size		.nv.reservedSmem.cap,0x4
